//
// Generated by NVIDIA NVVM Compiler
//
// Compiler Build ID: CL-36424714
// Cuda compilation tools, release 13.0, V13.0.88
// Based on NVVM 20.0.0
//

.version 9.0
.target sm_100
.address_size 64

	// .globl	_Z9addKernelPiPKiS1_

.visible .entry _Z9addKernelPiPKiS1_(
	.param .u64 .ptr .align 1 _Z9addKernelPiPKiS1__param_0,
	.param .u64 .ptr .align 1 _Z9addKernelPiPKiS1__param_1,
	.param .u64 .ptr .align 1 _Z9addKernelPiPKiS1__param_2
)
{
	.reg .b32 	%r<5>;
	.reg .b64 	%rd<11>;

	ld.param.u64 	%rd1, [_Z9addKernelPiPKiS1__param_0];
	ld.param.u64 	%rd2, [_Z9addKernelPiPKiS1__param_1];
	ld.param.u64 	%rd3, [_Z9addKernelPiPKiS1__param_2];
	cvta.to.global.u64 	%rd4, %rd1;
	cvta.to.global.u64 	%rd5, %rd3;
	cvta.to.global.u64 	%rd6, %rd2;
	mov.u32 	%r1, %tid.x;
	mul.wide.u32 	%rd7, %r1, 4;
	add.s64 	%rd8, %rd6, %rd7;
	ld.global.u32 	%r2, [%rd8];
	add.s64 	%rd9, %rd5, %rd7;
	ld.global.u32 	%r3, [%rd9];
	add.s32 	%r4, %r3, %r2;
	add.s64 	%rd10, %rd4, %rd7;
	st.global.u32 	[%rd10], %r4;
	ret;

}
	// .globl	_Z23getSimpleDividersKernelPcxx
.visible .entry _Z23getSimpleDividersKernelPcxx(
	.param .u64 .ptr .align 1 _Z23getSimpleDividersKernelPcxx_param_0,
	.param .u64 _Z23getSimpleDividersKernelPcxx_param_1,
	.param .u64 _Z23getSimpleDividersKernelPcxx_param_2
)
{
	.reg .pred 	%p<10>;
	.reg .b16 	%rs<7>;
	.reg .b32 	%r<19>;
	.reg .b64 	%rd<34>;
	.reg .b64 	%fd<4>;

	ld.param.u64 	%rd18, [_Z23getSimpleDividersKernelPcxx_param_0];
	ld.param.u64 	%rd19, [_Z23getSimpleDividersKernelPcxx_param_1];
	ld.param.u64 	%rd31, [_Z23getSimpleDividersKernelPcxx_param_2];
	cvta.to.global.u64 	%rd20, %rd18;
	mov.u32 	%r3, %tid.x;
	cvt.u64.u32 	%rd21, %r3;
	add.s64 	%rd1, %rd19, %rd21;
	add.s64 	%rd2, %rd20, %rd21;
	mov.b16 	%rs3, 0;
	st.global.u8 	[%rd2], %rs3;
	or.b64  	%rd22, %rd31, %rd1;
	and.b64  	%rd23, %rd22, -4294967296;
	setp.ne.s64 	%p1, %rd23, 0;
	@%p1 bra 	$L__BB1_2;
	cvt.u32.u64 	%r4, %rd1;
	cvt.u32.u64 	%r5, %rd31;
	rem.u32 	%r6, %r5, %r4;
	cvt.u64.u32 	%rd29, %r6;
	bra.uni 	$L__BB1_3;
$L__BB1_2:
	rem.s64 	%rd29, %rd31, %rd1;
$L__BB1_3:
	setp.ne.s64 	%p2, %rd29, 0;
	@%p2 bra 	$L__BB1_19;
	cvt.rn.f64.s64 	%fd2, %rd1;
	sqrt.rn.f64 	%fd1, %fd2;
	setp.ltu.f64 	%p3, %fd1, 0d4000000000000000;
	mov.b16 	%rs6, 0;
	@%p3 bra 	$L__BB1_11;
	mov.b32 	%r18, 2;
	and.b64  	%rd24, %rd1, -4294967296;
	cvt.u32.u64 	%r9, %rd1;
	bra.uni 	$L__BB1_7;
$L__BB1_6:
	cvt.u32.u64 	%r11, %rd6;
	add.s32 	%r18, %r11, 1;
	cvt.rn.f64.u32 	%fd3, %r18;
	setp.ltu.f64 	%p6, %fd1, %fd3;
	@%p6 bra 	$L__BB1_11;
$L__BB1_7:
	cvt.u64.u32 	%rd6, %r18;
	setp.ne.s64 	%p4, %rd24, 0;
	@%p4 bra 	$L__BB1_9;
	cvt.u32.u64 	%r8, %rd6;
	rem.u32 	%r10, %r9, %r8;
	cvt.u64.u32 	%rd30, %r10;
	bra.uni 	$L__BB1_10;
$L__BB1_9:
	rem.s64 	%rd30, %rd1, %rd6;
$L__BB1_10:
	setp.eq.s64 	%p5, %rd30, 0;
	@%p5 bra 	$L__BB1_19;
	bra.uni 	$L__BB1_6;
$L__BB1_11:
	add.s16 	%rs6, %rs6, 1;
	or.b64  	%rd25, %rd31, %rd1;
	and.b64  	%rd26, %rd25, -4294967296;
	setp.ne.s64 	%p7, %rd26, 0;
	@%p7 bra 	$L__BB1_13;
	cvt.u32.u64 	%r12, %rd1;
	cvt.u32.u64 	%r13, %rd31;
	div.u32 	%r14, %r13, %r12;
	cvt.u64.u32 	%rd31, %r14;
	bra.uni 	$L__BB1_14;
$L__BB1_13:
	div.s64 	%rd31, %rd31, %rd1;
$L__BB1_14:
	or.b64  	%rd27, %rd31, %rd1;
	and.b64  	%rd28, %rd27, -4294967296;
	setp.ne.s64 	%p8, %rd28, 0;
	@%p8 bra 	$L__BB1_16;
	cvt.u32.u64 	%r15, %rd1;
	cvt.u32.u64 	%r16, %rd31;
	rem.u32 	%r17, %r16, %r15;
	cvt.u64.u32 	%rd33, %r17;
	bra.uni 	$L__BB1_17;
$L__BB1_16:
	rem.s64 	%rd33, %rd31, %rd1;
$L__BB1_17:
	setp.eq.s64 	%p9, %rd33, 0;
	@%p9 bra 	$L__BB1_11;
	st.global.u8 	[%rd2], %rs6;
$L__BB1_19:
	ret;

}


// ===== COMPILED SASS (sm_100) =====

	.target	sm_100

	.elftype	@"ET_EXEC"


//--------------------- .note.nv.tkinfo           --------------------------
	.section	.note.nv.tkinfo,"",@"SHT_NOTE"
	.sectionflags	@"SHF_NOTE_NV_TKINFO"
	.tkinfo
        /*0018*/ 	.word	0x00000002
        /*0030*/ 	.string	""
        /*0030*/ 	.string	"ptxas"
        /*0030*/ 	.string	"Cuda compilation tools, release 13.0, V13.0.88"
        /*0030*/ 	.string	"Build cuda_13.0.r13.0/compiler.36424714_0"
        /*0030*/ 	.string	"-arch sm_100 -m 64 "



//--------------------- .note.nv.cuinfo           --------------------------
	.section	.note.nv.cuinfo,"",@"SHT_NOTE"
	.sectionflags	@"SHF_NOTE_NV_CUINFO"
        /*0018*/ 	.short	0x0002
        /*001a*/ 	.short	0x0064
        /*001c*/ 	.short	0x0082
	.zero		2


//--------------------- .nv.info                  --------------------------
	.section	.nv.info,"",@"SHT_CUDA_INFO"
	.align	4


	//----- nvinfo : EIATTR_REGCOUNT
	.align		4
        /*0000*/ 	.byte	0x04, 0x2f
        /*0002*/ 	.short	(.L_1 - .L_0)
	.align		4
.L_0:
        /*0004*/ 	.word	index@(_Z9addKernelPiPKiS1_)
        /*0008*/ 	.word	0x0000000c


	//----- nvinfo : EIATTR_FRAME_SIZE
	.align		4
.L_1:
        /*000c*/ 	.byte	0x04, 0x11
        /*000e*/ 	.short	(.L_3 - .L_2)
	.align		4
.L_2:
        /*0010*/ 	.word	index@(_Z9addKernelPiPKiS1_)
        /*0014*/ 	.word	0x00000000


	//----- nvinfo : EIATTR_REGCOUNT
	.align		4
.L_3:
        /*0018*/ 	.byte	0x04, 0x2f
        /*001a*/ 	.short	(.L_5 - .L_4)
	.align		4
.L_4:
        /*001c*/ 	.word	index@(_Z23getSimpleDividersKernelPcxx)
        /*0020*/ 	.word	0x0000001e


	//----- nvinfo : EIATTR_FRAME_SIZE
	.align		4
.L_5:
        /*0024*/ 	.byte	0x04, 0x11
        /*0026*/ 	.short	(.L_7 - .L_6)
	.align		4
.L_6:
        /*0028*/ 	.word	index@($__internal_2_$__cuda_sm20_rem_s64)
        /*002c*/ 	.word	0x00000000


	//----- nvinfo : EIATTR_FRAME_SIZE
	.align		4
.L_7:
        /*0030*/ 	.byte	0x04, 0x11
        /*0032*/ 	.short	(.L_9 - .L_8)
	.align		4
.L_8:
        /*0034*/ 	.word	index@($__internal_1_$__cuda_sm20_dsqrt_rn_f64_mediumpath_v1)
        /*0038*/ 	.word	0x00000000


	//----- nvinfo : EIATTR_FRAME_SIZE
	.align		4
.L_9:
        /*003c*/ 	.byte	0x04, 0x11
        /*003e*/ 	.short	(.L_11 - .L_10)
	.align		4
.L_10:
        /*0040*/ 	.word	index@($__internal_0_$__cuda_sm20_div_s64)
        /*0044*/ 	.word	0x00000000


	//----- nvinfo : EIATTR_FRAME_SIZE
	.align		4
.L_11:
        /*0048*/ 	.byte	0x04, 0x11
        /*004a*/ 	.short	(.L_13 - .L_12)
	.align		4
.L_12:
        /*004c*/ 	.word	index@(_Z23getSimpleDividersKernelPcxx)
        /*0050*/ 	.word	0x00000000


	//----- nvinfo : EIATTR_MIN_STACK_SIZE
	.align		4
.L_13:
        /*0054*/ 	.byte	0x04, 0x12
        /*0056*/ 	.short	(.L_15 - .L_14)
	.align		4
.L_14:
        /*0058*/ 	.word	index@(_Z23getSimpleDividersKernelPcxx)
        /*005c*/ 	.word	0x00000000


	//----- nvinfo : EIATTR_MIN_STACK_SIZE
	.align		4
.L_15:
        /*0060*/ 	.byte	0x04, 0x12
        /*0062*/ 	.short	(.L_17 - .L_16)
	.align		4
.L_16:
        /*0064*/ 	.word	index@(_Z9addKernelPiPKiS1_)
        /*0068*/ 	.word	0x00000000
.L_17:


//--------------------- .nv.compat                --------------------------
	.section	.nv.compat,"",@"SHT_CUDA_COMPAT_INFO"
	.align	4
        /*0000*/ 	.byte	0x02, 0x09, 0x00, 0x00, 0x02, 0x02, 0x01, 0x00, 0x02, 0x05, 0x05, 0x00, 0x03, 0x07, 0x01, 0x01
        /*0010*/ 	.byte	0x02, 0x03, 0x00, 0x00, 0x02, 0x06, 0x01, 0x00, 0x04, 0x0b, 0x08, 0x00, 0x01, 0x00, 0x00, 0x00
        /*0020*/ 	.byte	0x00, 0x00, 0x00, 0x00


//--------------------- .nv.info._Z23getSimpleDividersKernelPcxx --------------------------
	.section	.nv.info._Z23getSimpleDividersKernelPcxx,"",@"SHT_CUDA_INFO"
	.sectionflags	@""
	.align	4


	//----- nvinfo : EIATTR_CUDA_API_VERSION
	.align		4
        /*0000*/ 	.byte	0x04, 0x37
        /*0002*/ 	.short	(.L_19 - .L_18)
.L_18:
        /*0004*/ 	.word	0x00000082


	//----- nvinfo : EIATTR_KPARAM_INFO
	.align		4
.L_19:
        /*0008*/ 	.byte	0x04, 0x17
        /*000a*/ 	.short	(.L_21 - .L_20)
.L_20:
        /*000c*/ 	.word	0x00000000
        /*0010*/ 	.short	0x0002
        /*0012*/ 	.short	0x0010
        /*0014*/ 	.byte	0x00, 0xf0, 0x21, 0x00


	//----- nvinfo : EIATTR_KPARAM_INFO
	.align		4
.L_21:
        /*0018*/ 	.byte	0x04, 0x17
        /*001a*/ 	.short	(.L_23 - .L_22)
.L_22:
        /*001c*/ 	.word	0x00000000
        /*0020*/ 	.short	0x0001
        /*0022*/ 	.short	0x0008
        /*0024*/ 	.byte	0x00, 0xf0, 0x21, 0x00


	//----- nvinfo : EIATTR_KPARAM_INFO
	.align		4
.L_23:
        /*0028*/ 	.byte	0x04, 0x17
        /*002a*/ 	.short	(.L_25 - .L_24)
.L_24:
        /*002c*/ 	.word	0x00000000
        /*0030*/ 	.short	0x0000
        /*0032*/ 	.short	0x0000
        /*0034*/ 	.byte	0x00, 0xf5, 0x21, 0x00


	//----- nvinfo : EIATTR_SPARSE_MMA_MASK
	.align		4
.L_25:
        /*0038*/ 	.byte	0x03, 0x50
        /*003a*/ 	.short	0x0000


	//----- nvinfo : EIATTR_MAXREG_COUNT
	.align		4
        /*003c*/ 	.byte	0x03, 0x1b
        /*003e*/ 	.short	0x00ff


	//----- nvinfo : EIATTR_MERCURY_ISA_VERSION
	.align		4
        /*0040*/ 	.byte	0x03, 0x5f
        /*0042*/ 	.short	0x0101


	//----- nvinfo : EIATTR_VRC_CTA_INIT_COUNT
	.align		4
        /*0044*/ 	.byte	0x02, 0x4a
	.zero		1
	.zero		1


	//----- nvinfo : EIATTR_EXIT_INSTR_OFFSETS
	.align		4
        /*0048*/ 	.byte	0x04, 0x1c
        /*004a*/ 	.short	(.L_27 - .L_26)


	//   ....[0]....
.L_26:
        /*004c*/ 	.word	0x000002f0


	//   ....[1]....
        /*0050*/ 	.word	0x000006b0


	//   ....[2]....
        /*0054*/ 	.word	0x00000b30


	//----- nvinfo : EIATTR_CRS_STACK_SIZE
	.align		4
.L_27:
        /*0058*/ 	.byte	0x04, 0x1e
        /*005a*/ 	.short	(.L_29 - .L_28)
.L_28:
        /*005c*/ 	.word	0x00000000


	//----- nvinfo : EIATTR_CBANK_PARAM_SIZE
	.align		4
.L_29:
        /*0060*/ 	.byte	0x03, 0x19
        /*0062*/ 	.short	0x0018


	//----- nvinfo : EIATTR_PARAM_CBANK
	.align		4
        /*0064*/ 	.byte	0x04, 0x0a
        /*0066*/ 	.short	(.L_31 - .L_30)
	.align		4
.L_30:
        /*0068*/ 	.word	index@(.nv.constant0._Z23getSimpleDividersKernelPcxx)
        /*006c*/ 	.short	0x0380
        /*006e*/ 	.short	0x0018


	//----- nvinfo : EIATTR_SW_WAR
	.align		4
.L_31:
        /*0070*/ 	.byte	0x04, 0x36
        /*0072*/ 	.short	(.L_33 - .L_32)
.L_32:
        /*0074*/ 	.word	0x00000008
.L_33:


//--------------------- .nv.info._Z9addKernelPiPKiS1_ --------------------------
	.section	.nv.info._Z9addKernelPiPKiS1_,"",@"SHT_CUDA_INFO"
	.sectionflags	@""
	.align	4


	//----- nvinfo : EIATTR_CUDA_API_VERSION
	.align		4
        /*0000*/ 	.byte	0x04, 0x37
        /*0002*/ 	.short	(.L_35 - .L_34)
.L_34:
        /*0004*/ 	.word	0x00000082


	//----- nvinfo : EIATTR_KPARAM_INFO
	.align		4
.L_35:
        /*0008*/ 	.byte	0x04, 0x17
        /*000a*/ 	.short	(.L_37 - .L_36)
.L_36:
        /*000c*/ 	.word	0x00000000
        /*0010*/ 	.short	0x0002
        /*0012*/ 	.short	0x0010
        /*0014*/ 	.byte	0x00, 0xf5, 0x21, 0x00


	//----- nvinfo : EIATTR_KPARAM_INFO
	.align		4
.L_37:
        /*0018*/ 	.byte	0x04, 0x17
        /*001a*/ 	.short	(.L_39 - .L_38)
.L_38:
        /*001c*/ 	.word	0x00000000
        /*0020*/ 	.short	0x0001
        /*0022*/ 	.short	0x0008
        /*0024*/ 	.byte	0x00, 0xf5, 0x21, 0x00


	//----- nvinfo : EIATTR_KPARAM_INFO
	.align		4
.L_39:
        /*0028*/ 	.byte	0x04, 0x17
        /*002a*/ 	.short	(.L_41 - .L_40)
.L_40:
        /*002c*/ 	.word	0x00000000
        /*0030*/ 	.short	0x0000
        /*0032*/ 	.short	0x0000
        /*0034*/ 	.byte	0x00, 0xf5, 0x21, 0x00


	//----- nvinfo : EIATTR_SPARSE_MMA_MASK
	.align		4
.L_41:
        /*0038*/ 	.byte	0x03, 0x50
        /*003a*/ 	.short	0x0000


	//----- nvinfo : EIATTR_MAXREG_COUNT
	.align		4
        /*003c*/ 	.byte	0x03, 0x1b
        /*003e*/ 	.short	0x00ff


	//----- nvinfo : EIATTR_MERCURY_ISA_VERSION
	.align		4
        /*0040*/ 	.byte	0x03, 0x5f
        /*0042*/ 	.short	0x0101


	//----- nvinfo : EIATTR_VRC_CTA_INIT_COUNT
	.align		4
        /*0044*/ 	.byte	0x02, 0x4a
	.zero		1
	.zero		1


	//----- nvinfo : EIATTR_EXIT_INSTR_OFFSETS
	.align		4
        /*0048*/ 	.byte	0x04, 0x1c
        /*004a*/ 	.short	(.L_43 - .L_42)


	//   ....[0]....
.L_42:
        /*004c*/ 	.word	0x000000d0


	//----- nvinfo : EIATTR_CBANK_PARAM_SIZE
	.align		4
.L_43:
        /*0050*/ 	.byte	0x03, 0x19
        /*0052*/ 	.short	0x0018


	//----- nvinfo : EIATTR_PARAM_CBANK
	.align		4
        /*0054*/ 	.byte	0x04, 0x0a
        /*0056*/ 	.short	(.L_45 - .L_44)
	.align		4
.L_44:
        /*0058*/ 	.word	index@(.nv.constant0._Z9addKernelPiPKiS1_)
        /*005c*/ 	.short	0x0380
        /*005e*/ 	.short	0x0018


	//----- nvinfo : EIATTR_SW_WAR
	.align		4
.L_45:
        /*0060*/ 	.byte	0x04, 0x36
        /*0062*/ 	.short	(.L_47 - .L_46)
.L_46:
        /*0064*/ 	.word	0x00000008
.L_47:


//--------------------- .nv.callgraph             --------------------------
	.section	.nv.callgraph,"",@"SHT_CUDA_CALLGRAPH"
	.align	4
	.sectionentsize	8
	.align		4
        /*0000*/ 	.word	0x00000000
	.align		4
        /*0004*/ 	.word	0xffffffff
	.align		4
        /*0008*/ 	.word	0x00000000
	.align		4
        /*000c*/ 	.word	0xfffffffe
	.align		4
        /*0010*/ 	.word	0x00000000
	.align		4
        /*0014*/ 	.word	0xfffffffd
	.align		4
        /*0018*/ 	.word	0x00000000
	.align		4
        /*001c*/ 	.word	0xfffffffc


//--------------------- .text._Z23getSimpleDividersKernelPcxx --------------------------
	.section	.text._Z23getSimpleDividersKernelPcxx,"ax",@progbits
	.align	128
        .global         _Z23getSimpleDividersKernelPcxx
        .type           _Z23getSimpleDividersKernelPcxx,@function
        .size           _Z23getSimpleDividersKernelPcxx,(.L_x_27 - _Z23getSimpleDividersKernelPcxx)
        .other          _Z23getSimpleDividersKernelPcxx,@"STO_CUDA_ENTRY STV_DEFAULT"
_Z23getSimpleDividersKernelPcxx:
.text._Z23getSimpleDividersKernelPcxx:
[----:B------:R-:W-:Y:S01]  /*0000*/  LDC R1, c[0x0][0x37c] ;  /* 0x0000df00ff017b82 */ /* 0x000fe20000000800 */
[----:B------:R-:W0:Y:S01]  /*0010*/  S2R R4, SR_TID.X ;  /* 0x0000000000047919 */ /* 0x000e220000002100 */
[----:B------:R-:W0:Y:S01]  /*0020*/  LDCU.128 UR8, c[0x0][0x380] ;  /* 0x00007000ff0877ac */ /* 0x000e220008000c00 */
[----:B------:R-:W-:Y:S01]  /*0030*/  BSSY.RECONVERGENT B0, `(.L_x_0) ;  /* 0x000002b000007945 */ /* 0x000fe20003800200 */
[----:B------:R-:W1:Y:S01]  /*0040*/  LDCU.64 UR4, c[0x0][0x358] ;  /* 0x00006b00ff0477ac */ /* 0x000e620008000a00 */
[----:B------:R-:W2:Y:S01]  /*0050*/  LDCU UR6, c[0x0][0x394] ;  /* 0x00007280ff0677ac */ /* 0x000ea20008000800 */
[----:B0-----:R-:W-:-:S05]  /*0060*/  IADD3 R6, P0, PT, R4, UR8, RZ ;  /* 0x0000000804067c10 */ /* 0x001fca000ff1e0ff */
[----:B------:R-:W-:Y:S01]  /*0070*/  IMAD.X R7, RZ, RZ, UR9, P0 ;  /* 0x00000009ff077e24 */ /* 0x000fe200080e06ff */
[----:B------:R-:W-:Y:S01]  /*0080*/  IADD3 R4, P0, PT, R4, UR10, RZ ;  /* 0x0000000a04047c10 */ /* 0x000fe2000ff1e0ff */
[----:B------:R-:W0:Y:S03]  /*0090*/  LDCU.64 UR8, c[0x0][0x390] ;  /* 0x00007200ff0877ac */ /* 0x000e260008000a00 */
[----:B-1----:R1:W-:Y:S01]  /*00a0*/  STG.E.U8 desc[UR4][R6.64], RZ ;  /* 0x000000ff06007986 */ /* 0x0023e2000c101104 */
[----:B------:R-:W-:-:S05]  /*00b0*/  IMAD.X R5, RZ, RZ, UR11, P0 ;  /* 0x0000000bff057e24 */ /* 0x000fca00080e06ff */
[----:B--2---:R-:W-:-:S04]  /*00c0*/  LOP3.LUT R0, R5, UR6, RZ, 0xfc, !PT ;  /* 0x0000000605007c12 */ /* 0x004fc8000f8efcff */
[----:B------:R-:W-:Y:S01]  /*00d0*/  ISETP.NE.U32.AND P0, PT, R0, RZ, PT ;  /* 0x000000ff0000720c */ /* 0x000fe20003f05070 */
[----:B0-----:R-:W-:Y:S02]  /*00e0*/  IMAD.U32 R15, RZ, RZ, UR8 ;  /* 0x00000008ff0f7e24 */ /* 0x001fe4000f8e00ff */
[----:B------:R-:W-:-:S10]  /*00f0*/  IMAD.U32 R17, RZ, RZ, UR9 ;  /* 0x00000009ff117e24 */ /* 0x000fd4000f8e00ff */
[----:B-1----:R-:W-:Y:S05]  /*0100*/  @P0 BRA `(.L_x_1) ;  /* 0x0000000000540947 */ /* 0x002fea0003800000 */
[----:B------:R-:W0:Y:S01]  /*0110*/  I2F.U32.RP R0, R4 ;  /* 0x0000000400007306 */ /* 0x000e220000209000 */
[----:B------:R-:W1:Y:S01]  /*0120*/  LDCU UR6, c[0x0][0x390] ;  /* 0x00007200ff0677ac */ /* 0x000e620008000800 */
[----:B------:R-:W-:-:S06]  /*0130*/  ISETP.NE.U32.AND P1, PT, R4, RZ, PT ;  /* 0x000000ff0400720c */ /* 0x000fcc0003f25070 */
[----:B0-----:R-:W0:Y:S02]  /*0140*/  MUFU.RCP R0, R0 ;  /* 0x0000000000007308 */ /* 0x001e240000001000 */
[----:B0-----:R-:W-:-:S06]  /*0150*/  IADD3 R2, PT, PT, R0, 0xffffffe, RZ ;  /* 0x0ffffffe00027810 */ /* 0x001fcc0007ffe0ff */
[----:B------:R0:W2:Y:S02]  /*0160*/  F2I.FTZ.U32.TRUNC.NTZ R3, R2 ;  /* 0x0000000200037305 */ /* 0x0000a4000021f000 */
[----:B0-----:R-:W-:Y:S02]  /*0170*/  IMAD.MOV.U32 R2, RZ, RZ, RZ ;  /* 0x000000ffff027224 */ /* 0x001fe400078e00ff */
[----:B--2---:R-:W-:-:S04]  /*0180*/  IMAD.MOV R9, RZ, RZ, -R3 ;  /* 0x000000ffff097224 */ /* 0x004fc800078e0a03 */
[----:B------:R-:W-:-:S04]  /*0190*/  IMAD R9, R9, R4, RZ ;  /* 0x0000000409097224 */ /* 0x000fc800078e02ff */
[----:B------:R-:W-:-:S06]  /*01a0*/  IMAD.HI.U32 R3, R3, R9, R2 ;  /* 0x0000000903037227 */ /* 0x000fcc00078e0002 */
[----:B-1----:R-:W-:-:S04]  /*01b0*/  IMAD.HI.U32 R3, R3, UR6, RZ ;  /* 0x0000000603037c27 */ /* 0x002fc8000f8e00ff */
[----:B------:R-:W-:-:S04]  /*01c0*/  IMAD.MOV R3, RZ, RZ, -R3 ;  /* 0x000000ffff037224 */ /* 0x000fc800078e0a03 */
[----:B------:R-:W-:-:S05]  /*01d0*/  IMAD R3, R4, R3, UR6 ;  /* 0x0000000604037e24 */ /* 0x000fca000f8e0203 */
[----:B------:R-:W-:-:S13]  /*01e0*/  ISETP.GE.U32.AND P0, PT, R3, R4, PT ;  /* 0x000000040300720c */ /* 0x000fda0003f06070 */
[----:B------:R-:W-:-:S05]  /*01f0*/  @P0 IMAD.IADD R3, R3, 0x1, -R4 ;  /* 0x0000000103030824 */ /* 0x000fca00078e0a04 */
[----:B------:R-:W-:-:S13]  /*0200*/  ISETP.GE.U32.AND P0, PT, R3, R4, PT ;  /* 0x000000040300720c */ /* 0x000fda0003f06070 */
[-C--:B------:R-:W-:Y:S02]  /*0210*/  @P0 IADD3 R3, PT, PT, R3, -R4.reuse, RZ ;  /* 0x8000000403030210 */ /* 0x080fe40007ffe0ff */
[----:B------:R-:W-:-:S04]  /*0220*/  @!P1 LOP3.LUT R3, RZ, R4, RZ, 0x33, !PT ;  /* 0x00000004ff039212 */ /* 0x000fc800078e33ff */
[----:B------:R-:W-:-:S04]  /*0230*/  ISETP.NE.U32.AND P0, PT, R3, RZ, PT ;  /* 0x000000ff0300720c */ /* 0x000fc80003f05070 */
[----:B------:R-:W-:Y:S01]  /*0240*/  ISETP.NE.AND.EX P0, PT, RZ, RZ, PT, P0 ;  /* 0x000000ffff00720c */ /* 0x000fe20003f05300 */
[----:B------:R-:W-:-:S12]  /*0250*/  BRA `(.L_x_2) ;  /* 0x0000000000207947 */ /* 0x000fd80003800000 */
.L_x_1:
[----:B------:R-:W-:Y:S01]  /*0260*/  IMAD.U32 R18, RZ, RZ, UR8 ;  /* 0x00000008ff127e24 */ /* 0x000fe2000f8e00ff */
[----:B------:R-:W-:Y:S01]  /*0270*/  MOV R0, 0x2c0 ;  /* 0x000002c000007802 */ /* 0x000fe20000000f00 */
[----:B------:R-:W-:Y:S02]  /*0280*/  IMAD.U32 R16, RZ, RZ, UR9 ;  /* 0x00000009ff107e24 */ /* 0x000fe4000f8e00ff */
[----:B------:R-:W-:Y:S02]  /*0290*/  IMAD.MOV.U32 R21, RZ, RZ, R4 ;  /* 0x000000ffff157224 */ /* 0x000fe400078e0004 */
[----:B------:R-:W-:-:S07]  /*02a0*/  IMAD.MOV.U32 R14, RZ, RZ, R5 ;  /* 0x000000ffff0e7224 */ /* 0x000fce00078e0005 */
[----:B------:R-:W-:Y:S05]  /*02b0*/  CALL.REL.NOINC `($__internal_2_$__cuda_sm20_rem_s64) ;  /* 0x00000010001c7944 */ /* 0x000fea0003c00000 */
[----:B------:R-:W-:-:S04]  /*02c0*/  ISETP.NE.U32.AND P0, PT, R10, RZ, PT ;  /* 0x000000ff0a00720c */ /* 0x000fc80003f05070 */
[----:B------:R-:W-:-:S13]  /*02d0*/  ISETP.NE.AND.EX P0, PT, R11, RZ, PT, P0 ;  /* 0x000000ff0b00720c */ /* 0x000fda0003f05300 */
.L_x_2:
[----:B------:R-:W-:Y:S05]  /*02e0*/  BSYNC.RECONVERGENT B0 ;  /* 0x0000000000007941 */ /* 0x000fea0003800200 */
.L_x_0:
[----:B------:R-:W-:Y:S05]  /*02f0*/  @P0 EXIT ;  /* 0x000000000000094d */ /* 0x000fea0003800000 */
[----:B------:R-:W0:Y:S01]  /*0300*/  I2F.F64.S64 R10, R4 ;  /* 0x00000004000a7312 */ /* 0x000e220000301c00 */
[----:B------:R-:W-:Y:S01]  /*0310*/  IMAD.MOV.U32 R12, RZ, RZ, 0x0 ;  /* 0x00000000ff0c7424 */ /* 0x000fe200078e00ff */
[----:B------:R-:W-:Y:S01]  /*0320*/  BSSY.RECONVERGENT B0, `(.L_x_3) ;  /* 0x0000014000007945 */ /* 0x000fe20003800200 */
[----:B------:R-:W-:-:S05]  /*0330*/  IMAD.MOV.U32 R13, RZ, RZ, 0x3fd80000 ;  /* 0x3fd80000ff0d7424 */ /* 0x000fca00078e00ff */
[----:B0-----:R-:W0:Y:S01]  /*0340*/  MUFU.RSQ64H R9, R11 ;  /* 0x0000000b00097308 */ /* 0x001e220000001c00 */
[----:B------:R-:W-:-:S04]  /*0350*/  IADD3 R8, PT, PT, R11, -0x3500000, RZ ;  /* 0xfcb000000b087810 */ /* 0x000fc80007ffe0ff */
[----:B------:R-:W-:Y:S02]  /*0360*/  ISETP.GE.U32.AND P0, PT, R8, 0x7ca00000, PT ;  /* 0x7ca000000800780c */ /* 0x000fe40003f06070 */
[----:B0-----:R-:W-:-:S08]  /*0370*/  DMUL R2, R8, R8 ;  /* 0x0000000808027228 */ /* 0x001fd00000000000 */
[----:B------:R-:W-:-:S08]  /*0380*/  DFMA R2, R10, -R2, 1 ;  /* 0x3ff000000a02742b */ /* 0x000fd00000000802 */
[----:B------:R-:W-:Y:S02]  /*0390*/  DFMA R12, R2, R12, 0.5 ;  /* 0x3fe00000020c742b */ /* 0x000fe4000000000c */
[----:B------:R-:W-:-:S08]  /*03a0*/  DMUL R2, R8, R2 ;  /* 0x0000000208027228 */ /* 0x000fd00000000000 */
[----:B------:R-:W-:-:S08]  /*03b0*/  DFMA R18, R12, R2, R8 ;  /* 0x000000020c12722b */ /* 0x000fd00000000008 */
[----:B------:R-:W-:Y:S02]  /*03c0*/  DMUL R12, R10, R18 ;  /* 0x000000120a0c7228 */ /* 0x000fe40000000000 */
[----:B------:R-:W-:Y:S02]  /*03d0*/  VIADD R23, R19, 0xfff00000 ;  /* 0xfff0000013177836 */ /* 0x000fe40000000000 */
[----:B------:R-:W-:-:S04]  /*03e0*/  IMAD.MOV.U32 R22, RZ, RZ, R18 ;  /* 0x000000ffff167224 */ /* 0x000fc800078e0012 */
[----:B------:R-:W-:-:S08]  /*03f0*/  DFMA R20, R12, -R12, R10 ;  /* 0x8000000c0c14722b */ /* 0x000fd0000000000a */
[----:B------:R-:W-:Y:S01]  /*0400*/  DFMA R2, R20, R22, R12 ;  /* 0x000000161402722b */ /* 0x000fe2000000000c */
[----:B------:R-:W-:Y:S10]  /*0410*/  @!P0 BRA `(.L_x_4) ;  /* 0x0000000000108947 */ /* 0x000ff40003800000 */
[----:B------:R-:W-:-:S07]  /*0420*/  MOV R0, 0x440 ;  /* 0x0000044000007802 */ /* 0x000fce0000000f00 */
[----:B------:R-:W-:Y:S05]  /*0430*/  CALL.REL.NOINC `($__internal_1_$__cuda_sm20_dsqrt_rn_f64_mediumpath_v1) ;  /* 0x0000000c00107944 */ /* 0x000fea0003c00000 */
[----:B------:R-:W-:Y:S01]  /*0440*/  MOV R2, R8 ;  /* 0x0000000800027202 */ /* 0x000fe20000000f00 */
[----:B------:R-:W-:-:S07]  /*0450*/  IMAD.MOV.U32 R3, RZ, RZ, R9 ;  /* 0x000000ffff037224 */ /* 0x000fce00078e0009 */
.L_x_4:
[----:B------:R-:W-:Y:S05]  /*0460*/  BSYNC.RECONVERGENT B0 ;  /* 0x0000000000007941 */ /* 0x000fea0003800200 */
.L_x_3:
[----:B------:R-:W-:Y:S01]  /*0470*/  DSETP.GE.AND P0, PT, R2, 2, PT ;  /* 0x400000000200742a */ /* 0x000fe20003f06000 */
[----:B------:R-:W-:Y:S01]  /*0480*/  BSSY.RECONVERGENT B0, `(.L_x_5) ;  /* 0x0000028000007945 */ /* 0x000fe20003800200 */
[----:B------:R-:W-:-:S12]  /*0490*/  PRMT R19, RZ, 0x7610, R19 ;  /* 0x00007610ff137816 */ /* 0x000fd80000000013 */
[----:B------:R-:W-:Y:S05]  /*04a0*/  @!P0 BRA `(.L_x_6) ;  /* 0x0000000000948947 */ /* 0x000fea0003800000 */
[----:B------:R-:W-:-:S07]  /*04b0*/  IMAD.MOV.U32 R21, RZ, RZ, 0x2 ;  /* 0x00000002ff157424 */ /* 0x000fce00078e00ff */
.L_x_10:
[----:B------:R-:W-:Y:S01]  /*04c0*/  ISETP.NE.U32.AND P0, PT, R5, RZ, PT ;  /* 0x000000ff0500720c */ /* 0x000fe20003f05070 */
[----:B------:R-:W-:-:S12]  /*04d0*/  BSSY.RECONVERGENT B1, `(.L_x_7) ;  /* 0x000001d000017945 */ /* 0x000fd80003800200 */
[----:B------:R-:W-:Y:S05]  /*04e0*/  @P0 BRA `(.L_x_8) ;  /* 0x0000000000500947 */ /* 0x000fea0003800000 */
[----:B------:R-:W0:Y:S01]  /*04f0*/  I2F.U32.RP R0, R21 ;  /* 0x0000001500007306 */ /* 0x000e220000209000 */
[----:B------:R-:W-:-:S07]  /*0500*/  ISETP.NE.U32.AND P1, PT, R21, RZ, PT ;  /* 0x000000ff1500720c */ /* 0x000fce0003f25070 */
[----:B0-----:R-:W0:Y:S02]  /*0510*/  MUFU.RCP R0, R0 ;  /* 0x0000000000007308 */ /* 0x001e240000001000 */
[----:B0-----:R-:W-:-:S06]  /*0520*/  VIADD R8, R0, 0xffffffe ;  /* 0x0ffffffe00087836 */ /* 0x001fcc0000000000 */
[----:B------:R0:W1:Y:S02]  /*0530*/  F2I.FTZ.U32.TRUNC.NTZ R9, R8 ;  /* 0x0000000800097305 */ /* 0x000064000021f000 */
[----:B0-----:R-:W-:Y:S01]  /*0540*/  MOV R8, RZ ;  /* 0x000000ff00087202 */ /* 0x001fe20000000f00 */
[----:B-1----:R-:W-:-:S04]  /*0550*/  IMAD.MOV R10, RZ, RZ, -R9 ;  /* 0x000000ffff0a7224 */ /* 0x002fc800078e0a09 */
[----:B------:R-:W-:-:S04]  /*0560*/  IMAD R11, R10, R21, RZ ;  /* 0x000000150a0b7224 */ /* 0x000fc800078e02ff */
[----:B------:R-:W-:-:S06]  /*0570*/  IMAD.HI.U32 R9, R9, R11, R8 ;  /* 0x0000000b09097227 */ /* 0x000fcc00078e0008 */
[----:B------:R-:W-:-:S04]  /*0580*/  IMAD.HI.U32 R9, R9, R4, RZ ;  /* 0x0000000409097227 */ /* 0x000fc800078e00ff */
[----:B------:R-:W-:-:S04]  /*0590*/  IMAD.MOV R9, RZ, RZ, -R9 ;  /* 0x000000ffff097224 */ /* 0x000fc800078e0a09 */
[----:B------:R-:W-:-:S05]  /*05a0*/  IMAD R10, R21, R9, R4 ;  /* 0x00000009150a7224 */ /* 0x000fca00078e0204 */
[----:B------:R-:W-:-:S13]  /*05b0*/  ISETP.GE.U32.AND P0, PT, R10, R21, PT ;  /* 0x000000150a00720c */ /* 0x000fda0003f06070 */
[----:B------:R-:W-:-:S05]  /*05c0*/  @P0 IMAD.IADD R10, R10, 0x1, -R21 ;  /* 0x000000010a0a0824 */ /* 0x000fca00078e0a15 */
[----:B------:R-:W-:-:S13]  /*05d0*/  ISETP.GE.U32.AND P0, PT, R10, R21, PT ;  /* 0x000000150a00720c */ /* 0x000fda0003f06070 */
[----:B------:R-:W-:Y:S01]  /*05e0*/  @P0 IMAD.IADD R10, R10, 0x1, -R21 ;  /* 0x000000010a0a0824 */ /* 0x000fe200078e0a15 */
[----:B------:R-:W-:-:S04]  /*05f0*/  @!P1 LOP3.LUT R10, RZ, R21, RZ, 0x33, !PT ;  /* 0x00000015ff0a9212 */ /* 0x000fc800078e33ff */
[----:B------:R-:W-:-:S04]  /*0600*/  ISETP.NE.U32.AND P0, PT, R10, RZ, PT ;  /* 0x000000ff0a00720c */ /* 0x000fc80003f05070 */
[----:B------:R-:W-:Y:S01]  /*0610*/  ISETP.NE.AND.EX P0, PT, RZ, RZ, PT, P0 ;  /* 0x000000ffff00720c */ /* 0x000fe20003f05300 */
[----:B------:R-:W-:-:S12]  /*0620*/  BRA `(.L_x_9) ;  /* 0x00000000001c7947 */ /* 0x000fd80003800000 */
.L_x_8:
[----:B------:R-:W-:Y:S01]  /*0630*/  IMAD.MOV.U32 R18, RZ, RZ, R4 ;  /* 0x000000ffff127224 */ /* 0x000fe200078e0004 */
[----:B------:R-:W-:Y:S01]  /*0640*/  MOV R16, R5 ;  /* 0x0000000500107202 */ /* 0x000fe20000000f00 */
[----:B------:R-:W-:Y:S01]  /*0650*/  IMAD.MOV.U32 R14, RZ, RZ, RZ ;  /* 0x000000ffff0e7224 */ /* 0x000fe200078e00ff */
[----:B------:R-:W-:-:S07]  /*0660*/  MOV R0, 0x680 ;  /* 0x0000068000007802 */ /* 0x000fce0000000f00 */
[----:B------:R-:W-:Y:S05]  /*0670*/  CALL.REL.NOINC `($__internal_2_$__cuda_sm20_rem_s64) ;  /* 0x0000000c002c7944 */ /* 0x000fea0003c00000 */
[----:B------:R-:W-:-:S04]  /*0680*/  ISETP.NE.U32.AND P0, PT, R10, RZ, PT ;  /* 0x000000ff0a00720c */ /* 0x000fc80003f05070 */
[----:B------:R-:W-:-:S13]  /*0690*/  ISETP.NE.AND.EX P0, PT, R11, RZ, PT, P0 ;  /* 0x000000ff0b00720c */ /* 0x000fda0003f05300 */
.L_x_9:
[----:B------:R-:W-:Y:S05]  /*06a0*/  BSYNC.RECONVERGENT B1 ;  /* 0x0000000000017941 */ /* 0x000fea0003800200 */
.L_x_7:
[----:B------:R-:W-:Y:S05]  /*06b0*/  @!P0 EXIT ;  /* 0x000000000000894d */ /* 0x000fea0003800000 */
[----:B------:R-:W-:-:S04]  /*06c0*/  VIADD R21, R21, 0x1 ;  /* 0x0000000115157836 */ /* 0x000fc80000000000 */
[----:B------:R-:W0:Y:S02]  /*06d0*/  I2F.F64.U32 R8, R21 ;  /* 0x0000001500087312 */ /* 0x000e240000201800 */
[----:B0-----:R-:W-:-:S14]  /*06e0*/  DSETP.GE.AND P0, PT, R2, R8, PT ;  /* 0x000000080200722a */ /* 0x001fdc0003f06000 */
[----:B------:R-:W-:Y:S05]  /*06f0*/  @P0 BRA `(.L_x_10) ;  /* 0xfffffffc00700947 */ /* 0x000fea000383ffff */
.L_x_6:
[----:B------:R-:W-:Y:S05]  /*0700*/  BSYNC.RECONVERGENT B0 ;  /* 0x0000000000007941 */ /* 0x000fea0003800200 */
.L_x_5:
[----:B------:R-:W-:Y:S01]  /*0710*/  BSSY.RECONVERGENT B0, `(.L_x_11) ;  /* 0x0000040000007945 */ /* 0x000fe20003800200 */
.L_x_18:
[----:B------:R-:W-:Y:S01]  /*0720*/  LOP3.LUT R0, R17, R5, RZ, 0xfc, !PT ;  /* 0x0000000511007212 */ /* 0x000fe200078efcff */
[----:B------:R-:W-:Y:S01]  /*0730*/  BSSY.RECONVERGENT B1, `(.L_x_12) ;  /* 0x000001b000017945 */ /* 0x000fe20003800200 */
[----:B------:R-:W-:Y:S02]  /*0740*/  VIADD R19, R19, 0x1 ;  /* 0x0000000113137836 */ /* 0x000fe40000000000 */
[----:B------:R-:W-:-:S13]  /*0750*/  ISETP.NE.U32.AND P0, PT, R0, RZ, PT ;  /* 0x000000ff0000720c */ /* 0x000fda0003f05070 */
[----:B------:R-:W-:Y:S05]  /*0760*/  @P0 BRA `(.L_x_13) ;  /* 0x0000000000540947 */ /* 0x000fea0003800000 */
[----:B------:R-:W0:Y:S01]  /*0770*/  I2F.U32.RP R8, R4 ;  /* 0x0000000400087306 */ /* 0x000e220000209000 */
[----:B------:R-:W-:Y:S01]  /*0780*/  ISETP.NE.U32.AND P2, PT, R4, RZ, PT ;  /* 0x000000ff0400720c */ /* 0x000fe20003f45070 */
[----:B------:R-:W-:-:S06]  /*0790*/  IMAD.MOV.U32 R17, RZ, RZ, RZ ;  /* 0x000000ffff117224 */ /* 0x000fcc00078e00ff */
[----:B0-----:R-:W0:Y:S02]  /*07a0*/  MUFU.RCP R8, R8 ;  /* 0x0000000800087308 */ /* 0x001e240000001000 */
[----:B0-----:R-:W-:-:S06]  /*07b0*/  IADD3 R2, PT, PT, R8, 0xffffffe, RZ ;  /* 0x0ffffffe08027810 */ /* 0x001fcc0007ffe0ff */
[----:B------:R0:W1:Y:S02]  /*07c0*/  F2I.FTZ.U32.TRUNC.NTZ R3, R2 ;  /* 0x0000000200037305 */ /* 0x000064000021f000 */
[----:B0-----:R-:W-:Y:S02]  /*07d0*/  IMAD.MOV.U32 R2, RZ, RZ, RZ ;  /* 0x000000ffff027224 */ /* 0x001fe400078e00ff */
[----:B-1----:R-:W-:-:S04]  /*07e0*/  IMAD.MOV R9, RZ, RZ, -R3 ;  /* 0x000000ffff097224 */ /* 0x002fc800078e0a03 */
[----:B------:R-:W-:-:S04]  /*07f0*/  IMAD R9, R9, R4, RZ ;  /* 0x0000000409097224 */ /* 0x000fc800078e02ff */
[----:B------:R-:W-:-:S06]  /*0800*/  IMAD.HI.U32 R0, R3, R9, R2 ;  /* 0x0000000903007227 */ /* 0x000fcc00078e0002 */
[----:B------:R-:W-:-:S04]  /*0810*/  IMAD.HI.U32 R0, R0, R15, RZ ;  /* 0x0000000f00007227 */ /* 0x000fc800078e00ff */
[----:B------:R-:W-:-:S04]  /*0820*/  IMAD.MOV R3, RZ, RZ, -R0 ;  /* 0x000000ffff037224 */ /* 0x000fc800078e0a00 */
[----:B------:R-:W-:-:S05]  /*0830*/  IMAD R3, R4, R3, R15 ;  /* 0x0000000304037224 */ /* 0x000fca00078e020f */
[----:B------:R-:W-:-:S13]  /*0840*/  ISETP.GE.U32.AND P0, PT, R3, R4, PT ;  /* 0x000000040300720c */ /* 0x000fda0003f06070 */
[----:B------:R-:W-:Y:S01]  /*0850*/  @P0 IADD3 R3, PT, PT, R3, -R4, RZ ;  /* 0x8000000403030210 */ /* 0x000fe20007ffe0ff */
[----:B------:R-:W-:-:S03]  /*0860*/  @P0 VIADD R0, R0, 0x1 ;  /* 0x0000000100000836 */ /* 0x000fc60000000000 */
[----:B------:R-:W-:-:S13]  /*0870*/  ISETP.GE.U32.AND P1, PT, R3, R4, PT ;  /* 0x000000040300720c */ /* 0x000fda0003f26070 */
[----:B------:R-:W-:Y:S01]  /*0880*/  @P1 VIADD R0, R0, 0x1 ;  /* 0x0000000100001836 */ /* 0x000fe20000000000 */
[----:B------:R-:W-:-:S04]  /*0890*/  @!P2 LOP3.LUT R0, RZ, R4, RZ, 0x33, !PT ;  /* 0x00000004ff00a212 */ /* 0x000fc800078e33ff */
[----:B------:R-:W-:Y:S01]  /*08a0*/  MOV R15, R0 ;  /* 0x00000000000f7202 */ /* 0x000fe20000000f00 */
[----:B------:R-:W-:Y:S06]  /*08b0*/  BRA `(.L_x_14) ;  /* 0x0000000000087947 */ /* 0x000fec0003800000 */
.L_x_13:
[----:B------:R-:W-:-:S07]  /*08c0*/  MOV R0, 0x8e0 ;  /* 0x000008e000007802 */ /* 0x000fce0000000f00 */
[----:B------:R-:W-:Y:S05]  /*08d0*/  CALL.REL.NOINC `($__internal_0_$__cuda_sm20_div_s64) ;  /* 0x0000000000987944 */ /* 0x000fea0003c00000 */
.L_x_14:
[----:B------:R-:W-:Y:S05]  /*08e0*/  BSYNC.RECONVERGENT B1 ;  /* 0x0000000000017941 */ /* 0x000fea0003800200 */
.L_x_12:
[----:B------:R-:W-:Y:S01]  /*08f0*/  LOP3.LUT R0, R17, R5, RZ, 0xfc, !PT ;  /* 0x0000000511007212 */ /* 0x000fe200078efcff */
[----:B------:R-:W-:Y:S03]  /*0900*/  BSSY.RECONVERGENT B1, `(.L_x_15) ;  /* 0x000001f000017945 */ /* 0x000fe60003800200 */
[----:B------:R-:W-:-:S13]  /*0910*/  ISETP.NE.U32.AND P0, PT, R0, RZ, PT ;  /* 0x000000ff0000720c */ /* 0x000fda0003f05070 */
[----:B------:R-:W-:Y:S05]  /*0920*/  @P0 BRA `(.L_x_16) ;  /* 0x0000000000500947 */ /* 0x000fea0003800000 */
[----:B------:R-:W0:Y:S01]  /*0930*/  I2F.U32.RP R8, R4 ;  /* 0x0000000400087306 */ /* 0x000e220000209000 */
[----:B------:R-:W-:-:S07]  /*0940*/  ISETP.NE.U32.AND P1, PT, R4, RZ, PT ;  /* 0x000000ff0400720c */ /* 0x000fce0003f25070 */
[----:B0-----:R-:W0:Y:S02]  /*0950*/  MUFU.RCP R8, R8 ;  /* 0x0000000800087308 */ /* 0x001e240000001000 */
[----:B0-----:R-:W-:-:S06]  /*0960*/  VIADD R2, R8, 0xffffffe ;  /* 0x0ffffffe08027836 */ /* 0x001fcc0000000000 */
[----:B------:R0:W1:Y:S02]  /*0970*/  F2I.FTZ.U32.TRUNC.NTZ R3, R2 ;  /* 0x0000000200037305 */ /* 0x000064000021f000 */
[----:B0-----:R-:W-:Y:S02]  /*0980*/  IMAD.MOV.U32 R2, RZ, RZ, RZ ;  /* 0x000000ffff027224 */ /* 0x001fe400078e00ff */
[----:B-1----:R-:W-:-:S04]  /*0990*/  IMAD.MOV R9, RZ, RZ, -R3 ;  /* 0x000000ffff097224 */ /* 0x002fc800078e0a03 */
[----:B------:R-:W-:-:S04]  /*09a0*/  IMAD R9, R9, R4, RZ ;  /* 0x0000000409097224 */ /* 0x000fc800078e02ff */
[----:B------:R-:W-:-:S06]  /*09b0*/  IMAD.HI.U32 R0, R3, R9, R2 ;  /* 0x0000000903007227 */ /* 0x000fcc00078e0002 */
[----:B------:R-:W-:-:S05]  /*09c0*/  IMAD.HI.U32 R0, R0, R15, RZ ;  /* 0x0000000f00007227 */ /* 0x000fca00078e00ff */
[----:B------:R-:W-:-:S05]  /*09d0*/  IADD3 R0, PT, PT, -R0, RZ, RZ ;  /* 0x000000ff00007210 */ /* 0x000fca0007ffe1ff */
        /* <DEDUP_REMOVED lines=9> */
.L_x_16:
[----:B------:R-:W-:Y:S01]  /*0a70*/  IMAD.MOV.U32 R18, RZ, RZ, R15 ;  /* 0x000000ffff127224 */ /* 0x000fe200078e000f */
[----:B------:R-:W-:Y:S01]  /*0a80*/  MOV R16, R17 ;  /* 0x0000001100107202 */ /* 0x000fe20000000f00 */
[----:B------:R-:W-:Y:S01]  /*0a90*/  IMAD.MOV.U32 R21, RZ, RZ, R4 ;  /* 0x000000ffff157224 */ /* 0x000fe200078e0004 */
[----:B------:R-:W-:Y:S01]  /*0aa0*/  MOV R0, 0xad0 ;  /* 0x00000ad000007802 */ /* 0x000fe20000000f00 */
[----:B------:R-:W-:-:S07]  /*0ab0*/  IMAD.MOV.U32 R14, RZ, RZ, R5 ;  /* 0x000000ffff0e7224 */ /* 0x000fce00078e0005 */
[----:B------:R-:W-:Y:S05]  /*0ac0*/  CALL.REL.NOINC `($__internal_2_$__cuda_sm20_rem_s64) ;  /* 0x0000000800187944 */ /* 0x000fea0003c00000 */
[----:B------:R-:W-:-:S04]  /*0ad0*/  ISETP.NE.U32.AND P0, PT, R10, RZ, PT ;  /* 0x000000ff0a00720c */ /* 0x000fc80003f05070 */
[----:B------:R-:W-:-:S13]  /*0ae0*/  ISETP.NE.AND.EX P0, PT, R11, RZ, PT, P0 ;  /* 0x000000ff0b00720c */ /* 0x000fda0003f05300 */
.L_x_17:
[----:B------:R-:W-:Y:S05]  /*0af0*/  BSYNC.RECONVERGENT B1 ;  /* 0x0000000000017941 */ /* 0x000fea0003800200 */
.L_x_15:
[----:B------:R-:W-:Y:S05]  /*0b00*/  @!P0 BRA `(.L_x_18) ;  /* 0xfffffffc00048947 */ /* 0x000fea000383ffff */
[----:B------:R-:W-:Y:S05]  /*0b10*/  BSYNC.RECONVERGENT B0 ;  /* 0x0000000000007941 */ /* 0x000fea0003800200 */
.L_x_11:
[----:B------:R-:W-:Y:S01]  /*0b20*/  STG.E.U8 desc[UR4][R6.64], R19 ;  /* 0x0000001306007986 */ /* 0x000fe2000c101104 */
[----:B------:R-:W-:Y:S05]  /*0b30*/  EXIT ;  /* 0x000000000000794d */ /* 0x000fea0003800000 */
        .weak           $__internal_0_$__cuda_sm20_div_s64
        .type           $__internal_0_$__cuda_sm20_div_s64,@function
        .size           $__internal_0_$__cuda_sm20_div_s64,($__internal_1_$__cuda_sm20_dsqrt_rn_f64_mediumpath_v1 - $__internal_0_$__cuda_sm20_div_s64)
$__internal_0_$__cuda_sm20_div_s64:
[-C--:B------:R-:W-:Y:S02]  /*0b40*/  IADD3 R3, P1, PT, RZ, -R4.reuse, RZ ;  /* 0x80000004ff037210 */ /* 0x080fe40007f3e0ff */
[----:B------:R-:W-:Y:S02]  /*0b50*/  ISETP.GE.AND P0, PT, R5, RZ, PT ;  /* 0x000000ff0500720c */ /* 0x000fe40003f06270 */
[----:B------:R-:W-:Y:S01]  /*0b60*/  ISETP.GE.AND P3, PT, R17, RZ, PT ;  /* 0x000000ff1100720c */ /* 0x000fe20003f66270 */
[----:B------:R-:W-:Y:S01]  /*0b70*/  IMAD.X R9, RZ, RZ, ~R5, P1 ;  /* 0x000000ffff097224 */ /* 0x000fe200008e0e05 */
[----:B------:R-:W-:-:S04]  /*0b80*/  SEL R2, R3, R4, !P0 ;  /* 0x0000000403027207 */ /* 0x000fc80004000000 */
[----:B------:R-:W-:-:S04]  /*0b90*/  SEL R3, R9, R5, !P0 ;  /* 0x0000000509037207 */ /* 0x000fc80004000000 */
[----:B------:R-:W0:Y:S08]  /*0ba0*/  I2F.U64.RP R12, R2 ;  /* 0x00000002000c7312 */ /* 0x000e300000309000 */
[----:B0-----:R-:W0:Y:S02]  /*0bb0*/  MUFU.RCP R12, R12 ;  /* 0x0000000c000c7308 */ /* 0x001e240000001000 */
[----:B0-----:R-:W-:-:S06]  /*0bc0*/  IADD3 R8, PT, PT, R12, 0x1ffffffe, RZ ;  /* 0x1ffffffe0c087810 */ /* 0x001fcc0007ffe0ff */
[----:B------:R-:W0:Y:S02]  /*0bd0*/  F2I.U64.TRUNC R8, R8 ;  /* 0x0000000800087311 */ /* 0x000e24000020d800 */
[----:B0-----:R-:W-:-:S04]  /*0be0*/  IMAD.WIDE.U32 R10, R8, R2, RZ ;  /* 0x00000002080a7225 */ /* 0x001fc800078e00ff */
[----:B------:R-:W-:Y:S01]  /*0bf0*/  IMAD R11, R8, R3, R11 ;  /* 0x00000003080b7224 */ /* 0x000fe200078e020b */
[----:B------:R-:W-:-:S03]  /*0c00*/  IADD3 R13, P0, PT, RZ, -R10, RZ ;  /* 0x8000000aff0d7210 */ /* 0x000fc60007f1e0ff */
[----:B------:R-:W-:Y:S02]  /*0c10*/  IMAD R11, R9, R2, R11 ;  /* 0x00000002090b7224 */ /* 0x000fe400078e020b */
[----:B------:R-:W-:-:S04]  /*0c20*/  IMAD.HI.U32 R10, R8, R13, RZ ;  /* 0x0000000d080a7227 */ /* 0x000fc800078e00ff */
[----:B------:R-:W-:Y:S02]  /*0c30*/  IMAD.X R21, RZ, RZ, ~R11, P0 ;  /* 0x000000ffff157224 */ /* 0x000fe400000e0e0b */
[----:B------:R-:W-:Y:S02]  /*0c40*/  IMAD.MOV.U32 R11, RZ, RZ, R8 ;  /* 0x000000ffff0b7224 */ /* 0x000fe400078e0008 */
[-C--:B------:R-:W-:Y:S02]  /*0c50*/  IMAD R23, R9, R21.reuse, RZ ;  /* 0x0000001509177224 */ /* 0x080fe400078e02ff */
[----:B------:R-:W-:-:S04]  /*0c60*/  IMAD.WIDE.U32 R10, P0, R8, R21, R10 ;  /* 0x00000015080a7225 */ /* 0x000fc8000780000a */
[----:B------:R-:W-:-:S04]  /*0c70*/  IMAD.HI.U32 R21, R9, R21, RZ ;  /* 0x0000001509157227 */ /* 0x000fc800078e00ff */
[----:B------:R-:W-:-:S05]  /*0c80*/  IMAD.HI.U32 R10, P1, R9, R13, R10 ;  /* 0x0000000d090a7227 */ /* 0x000fca000782000a */
[----:B------:R-:W-:Y:S01]  /*0c90*/  IADD3 R11, P2, PT, R23, R10, RZ ;  /* 0x0000000a170b7210 */ /* 0x000fe20007f5e0ff */
[----:B------:R-:W-:-:S04]  /*0ca0*/  IMAD.X R10, R21, 0x1, R9, P0 ;  /* 0x00000001150a7824 */ /* 0x000fc800000e0609 */
[----:B------:R-:W-:Y:S01]  /*0cb0*/  IMAD.WIDE.U32 R8, R11, R2, RZ ;  /* 0x000000020b087225 */ /* 0x000fe200078e00ff */
[----:B------:R-:W-:-:S03]  /*0cc0*/  IADD3.X R13, PT, PT, RZ, RZ, R10, P2, P1 ;  /* 0x000000ffff0d7210 */ /* 0x000fc600017e240a */
[----:B------:R-:W-:Y:S01]  /*0cd0*/  IMAD R9, R11, R3, R9 ;  /* 0x000000030b097224 */ /* 0x000fe200078e0209 */
[----:B------:R-:W-:Y:S02]  /*0ce0*/  IADD3 R21, P0, PT, RZ, -R8, RZ ;  /* 0x80000008ff157210 */ /* 0x000fe40007f1e0ff */
[----:B------:R-:W-:Y:S01]  /*0cf0*/  IADD3 R8, P4, PT, RZ, -R15, RZ ;  /* 0x8000000fff087210 */ /* 0x000fe20007f9e0ff */
[----:B------:R-:W-:Y:S02]  /*0d00*/  IMAD R9, R13, R2, R9 ;  /* 0x000000020d097224 */ /* 0x000fe400078e0209 */
[----:B------:R-:W-:Y:S01]  /*0d10*/  IMAD.HI.U32 R10, R11, R21, RZ ;  /* 0x000000150b0a7227 */ /* 0x000fe200078e00ff */
[----:B------:R-:W-:Y:S02]  /*0d20*/  SEL R15, R8, R15, !P3 ;  /* 0x0000000f080f7207 */ /* 0x000fe40005800000 */
[----:B------:R-:W-:-:S05]  /*0d30*/  IADD3.X R12, PT, PT, RZ, ~R9, RZ, P0, !PT ;  /* 0x80000009ff0c7210 */ /* 0x000fca00007fe4ff */
[----:B------:R-:W-:-:S04]  /*0d40*/  IMAD.WIDE.U32 R10, P0, R11, R12, R10 ;  /* 0x0000000c0b0a7225 */ /* 0x000fc8000780000a */
[C---:B------:R-:W-:Y:S02]  /*0d50*/  IMAD R9, R13.reuse, R12, RZ ;  /* 0x0000000c0d097224 */ /* 0x040fe400078e02ff */
[----:B------:R-:W-:-:S04]  /*0d60*/  IMAD.HI.U32 R10, P1, R13, R21, R10 ;  /* 0x000000150d0a7227 */ /* 0x000fc8000782000a */
[----:B------:R-:W-:Y:S01]  /*0d70*/  IMAD.HI.U32 R8, R13, R12, RZ ;  /* 0x0000000c0d087227 */ /* 0x000fe200078e00ff */
[----:B------:R-:W-:-:S03]  /*0d80*/  IADD3 R10, P2, PT, R9, R10, RZ ;  /* 0x0000000a090a7210 */ /* 0x000fc60007f5e0ff */
[----:B------:R-:W-:Y:S02]  /*0d90*/  IMAD.X R12, RZ, RZ, ~R17, P4 ;  /* 0x000000ffff0c7224 */ /* 0x000fe400020e0e11 */
[----:B------:R-:W-:Y:S02]  /*0da0*/  IMAD.X R13, R8, 0x1, R13, P0 ;  /* 0x00000001080d7824 */ /* 0x000fe400000e060d */
[----:B------:R-:W-:Y:S01]  /*0db0*/  IMAD.HI.U32 R8, R10, R15, RZ ;  /* 0x0000000f0a087227 */ /* 0x000fe200078e00ff */
[-C--:B------:R-:W-:Y:S02]  /*0dc0*/  SEL R12, R12, R17.reuse, !P3 ;  /* 0x000000110c0c7207 */ /* 0x080fe40005800000 */
[----:B------:R-:W-:Y:S01]  /*0dd0*/  IADD3.X R13, PT, PT, RZ, RZ, R13, P2, P1 ;  /* 0x000000ffff0d7210 */ /* 0x000fe200017e240d */
[----:B------:R-:W-:Y:S01]  /*0de0*/  IMAD.MOV.U32 R9, RZ, RZ, RZ ;  /* 0x000000ffff097224 */ /* 0x000fe200078e00ff */
[----:B------:R-:W-:Y:S01]  /*0df0*/  LOP3.LUT R17, R5, R17, RZ, 0x3c, !PT ;  /* 0x0000001105117212 */ /* 0x000fe200078e3cff */
[----:B------:R-:W-:-:S04]  /*0e00*/  IMAD.WIDE.U32 R8, R10, R12, R8 ;  /* 0x0000000c0a087225 */ /* 0x000fc800078e0008 */
[C---:B------:R-:W-:Y:S02]  /*0e10*/  IMAD R11, R13.reuse, R12, RZ ;  /* 0x0000000c0d0b7224 */ /* 0x040fe400078e02ff */
[----:B------:R-:W-:-:S04]  /*0e20*/  IMAD.HI.U32 R8, P0, R13, R15, R8 ;  /* 0x0000000f0d087227 */ /* 0x000fc80007800008 */
[----:B------:R-:W-:Y:S01]  /*0e30*/  IMAD.HI.U32 R10, R13, R12, RZ ;  /* 0x0000000c0d0a7227 */ /* 0x000fe200078e00ff */
[----:B------:R-:W-:-:S04]  /*0e40*/  IADD3 R11, P1, PT, R11, R8, RZ ;  /* 0x000000080b0b7210 */ /* 0x000fc80007f3e0ff */
[----:B------:R-:W-:Y:S01]  /*0e50*/  IADD3.X R10, PT, PT, R10, RZ, RZ, P0, !PT ;  /* 0x000000ff0a0a7210 */ /* 0x000fe200007fe4ff */
[----:B------:R-:W-:-:S04]  /*0e60*/  IMAD.WIDE.U32 R8, R11, R2, RZ ;  /* 0x000000020b087225 */ /* 0x000fc800078e00ff */
[----:B------:R-:W-:Y:S01]  /*0e70*/  IMAD.X R13, RZ, RZ, R10, P1 ;  /* 0x000000ffff0d7224 */ /* 0x000fe200008e060a */
[----:B------:R-:W-:Y:S01]  /*0e80*/  IADD3 R15, P1, PT, -R8, R15, RZ ;  /* 0x0000000f080f7210 */ /* 0x000fe20007f3e1ff */
[C---:B------:R-:W-:Y:S01]  /*0e90*/  IMAD R9, R11.reuse, R3, R9 ;  /* 0x000000030b097224 */ /* 0x040fe200078e0209 */
[----:B------:R-:W-:Y:S02]  /*0ea0*/  IADD3 R8, P2, PT, R11, 0x1, RZ ;  /* 0x000000010b087810 */ /* 0x000fe40007f5e0ff */
[-C--:B------:R-:W-:Y:S01]  /*0eb0*/  ISETP.GE.U32.AND P0, PT, R15, R2.reuse, PT ;  /* 0x000000020f00720c */ /* 0x080fe20003f06070 */
[----:B------:R-:W-:Y:S01]  /*0ec0*/  IMAD R9, R13, R2, R9 ;  /* 0x000000020d097224 */ /* 0x000fe200078e0209 */
[----:B------:R-:W-:-:S03]  /*0ed0*/  IADD3.X R10, PT, PT, RZ, R13, RZ, P2, !PT ;  /* 0x0000000dff0a7210 */ /* 0x000fc600017fe4ff */
[----:B------:R-:W-:Y:S01]  /*0ee0*/  IMAD.X R23, R12, 0x1, ~R9, P1 ;  /* 0x000000010c177824 */ /* 0x000fe200008e0e09 */
[----:B------:R-:W-:-:S04]  /*0ef0*/  IADD3 R9, P1, PT, R15, -R2, RZ ;  /* 0x800000020f097210 */ /* 0x000fc80007f3e0ff */
[C---:B------:R-:W-:Y:S01]  /*0f00*/  ISETP.GE.U32.AND.EX P0, PT, R23.reuse, R3, PT, P0 ;  /* 0x000000031700720c */ /* 0x040fe20003f06100 */
[----:B------:R-:W-:-:S03]  /*0f10*/  IMAD.X R21, R23, 0x1, ~R3, P1 ;  /* 0x0000000117157824 */ /* 0x000fc600008e0e03 */
[----:B------:R-:W-:Y:S02]  /*0f20*/  SEL R9, R9, R15, P0 ;  /* 0x0000000f09097207 */ /* 0x000fe40000000000 */
[----:B------:R-:W-:Y:S02]  /*0f30*/  SEL R8, R8, R11, P0 ;  /* 0x0000000b08087207 */ /* 0x000fe40000000000 */
[----:B------:R-:W-:Y:S02]  /*0f40*/  SEL R21, R21, R23, P0 ;  /* 0x0000001715157207 */ /* 0x000fe40000000000 */
[----:B------:R-:W-:Y:S02]  /*0f50*/  ISETP.GE.U32.AND P1, PT, R9, R2, PT ;  /* 0x000000020900720c */ /* 0x000fe40003f26070 */
[----:B------:R-:W-:Y:S02]  /*0f60*/  SEL R13, R10, R13, P0 ;  /* 0x0000000d0a0d7207 */ /* 0x000fe40000000000 */
[----:B------:R-:W-:-:S02]  /*0f70*/  IADD3 R15, P2, PT, R8, 0x1, RZ ;  /* 0x00000001080f7810 */ /* 0x000fc40007f5e0ff */
[----:B------:R-:W-:Y:S01]  /*0f80*/  ISETP.GE.U32.AND.EX P0, PT, R21, R3, PT, P1 ;  /* 0x000000031500720c */ /* 0x000fe20003f06110 */
[----:B------:R-:W-:Y:S01]  /*0f90*/  HFMA2 R3, -RZ, RZ, 0, 0 ;  /* 0x00000000ff037431 */ /* 0x000fe200000001ff */
[----:B------:R-:W-:Y:S01]  /*0fa0*/  ISETP.GE.AND P1, PT, R17, RZ, PT ;  /* 0x000000ff1100720c */ /* 0x000fe20003f26270 */
[----:B------:R-:W-:Y:S01]  /*0fb0*/  IMAD.X R2, RZ, RZ, R13, P2 ;  /* 0x000000ffff027224 */ /* 0x000fe200010e060d */
[----:B------:R-:W-:-:S04]  /*0fc0*/  SEL R15, R15, R8, P0 ;  /* 0x000000080f0f7207 */ /* 0x000fc80000000000 */
[----:B------:R-:W-:Y:S02]  /*0fd0*/  SEL R2, R2, R13, P0 ;  /* 0x0000000d02027207 */ /* 0x000fe40000000000 */
[-C--:B------:R-:W-:Y:S02]  /*0fe0*/  IADD3 R8, P2, PT, RZ, -R15.reuse, RZ ;  /* 0x8000000fff087210 */ /* 0x080fe40007f5e0ff */
[----:B------:R-:W-:Y:S02]  /*0ff0*/  ISETP.NE.U32.AND P0, PT, R4, RZ, PT ;  /* 0x000000ff0400720c */ /* 0x000fe40003f05070 */
[----:B------:R-:W-:Y:S01]  /*1000*/  SEL R15, R8, R15, !P1 ;  /* 0x0000000f080f7207 */ /* 0x000fe20004800000 */
[----:B------:R-:W-:Y:S01]  /*1010*/  IMAD.X R17, RZ, RZ, ~R2, P2 ;  /* 0x000000ffff117224 */ /* 0x000fe200010e0e02 */
[----:B------:R-:W-:-:S04]  /*1020*/  ISETP.NE.AND.EX P0, PT, R5, RZ, PT, P0 ;  /* 0x000000ff0500720c */ /* 0x000fc80003f05300 */
[----:B------:R-:W-:Y:S01]  /*1030*/  SEL R17, R17, R2, !P1 ;  /* 0x0000000211117207 */ /* 0x000fe20004800000 */
[----:B------:R-:W-:Y:S01]  /*1040*/  IMAD.MOV.U32 R2, RZ, RZ, R0 ;  /* 0x000000ffff027224 */ /* 0x000fe200078e0000 */
[----:B------:R-:W-:Y:S02]  /*1050*/  SEL R15, R15, 0xffffffff, P0 ;  /* 0xffffffff0f0f7807 */ /* 0x000fe40000000000 */
[----:B------:R-:W-:Y:S01]  /*1060*/  SEL R17, R17, 0xffffffff, P0 ;  /* 0xffffffff11117807 */ /* 0x000fe20000000000 */
[----:B------:R-:W-:Y:S06]  /*1070*/  RET.REL.NODEC R2 `(_Z23getSimpleDividersKernelPcxx) ;  /* 0xffffffec02e07950 */ /* 0x000fec0003c3ffff */
        .weak           $__internal_1_$__cuda_sm20_dsqrt_rn_f64_mediumpath_v1
        .type           $__internal_1_$__cuda_sm20_dsqrt_rn_f64_mediumpath_v1,@function
        .size           $__internal_1_$__cuda_sm20_dsqrt_rn_f64_mediumpath_v1,($__internal_2_$__cuda_sm20_rem_s64 - $__internal_1_$__cuda_sm20_dsqrt_rn_f64_mediumpath_v1)
$__internal_1_$__cuda_sm20_dsqrt_rn_f64_mediumpath_v1:
[----:B------:R-:W-:Y:S01]  /*1080*/  ISETP.GE.U32.AND P0, PT, R8, -0x3400000, PT ;  /* 0xfcc000000800780c */ /* 0x000fe20003f06070 */
[----:B------:R-:W-:Y:S01]  /*1090*/  BSSY.RECONVERGENT B1, `(.L_x_19) ;  /* 0x0000024000017945 */ /* 0x000fe20003800200 */
[----:B------:R-:W-:-:S11]  /*10a0*/  IMAD.MOV.U32 R19, RZ, RZ, R23 ;  /* 0x000000ffff137224 */ /* 0x000fd600078e0017 */
[----:B------:R-:W-:Y:S05]  /*10b0*/  @!P0 BRA `(.L_x_20) ;  /* 0x0000000000208947 */ /* 0x000fea0003800000 */
[----:B------:R-:W-:-:S10]  /*10c0*/  DFMA.RM R12, R20, R18, R12 ;  /* 0x00000012140c722b */ /* 0x000fd4000000400c */
[----:B------:R-:W-:-:S05]  /*10d0*/  IADD3 R2, P0, PT, R12, 0x1, RZ ;  /* 0x000000010c027810 */ /* 0x000fca0007f1e0ff */
[----:B------:R-:W-:-:S06]  /*10e0*/  IMAD.X R3, RZ, RZ, R13, P0 ;  /* 0x000000ffff037224 */ /* 0x000fcc00000e060d */
[----:B------:R-:W-:-:S08]  /*10f0*/  DFMA.RP R10, -R12, R2, R10 ;  /* 0x000000020c0a722b */ /* 0x000fd0000000810a */
[----:B------:R-:W-:-:S06]  /*1100*/  DSETP.GT.AND P0, PT, R10, RZ, PT ;  /* 0x000000ff0a00722a */ /* 0x000fcc0003f04000 */
[----:B------:R-:W-:Y:S02]  /*1110*/  FSEL R2, R2, R12, P0 ;  /* 0x0000000c02027208 */ /* 0x000fe40000000000 */
[----:B------:R-:W-:Y:S01]  /*1120*/  FSEL R3, R3, R13, P0 ;  /* 0x0000000d03037208 */ /* 0x000fe20000000000 */
[----:B------:R-:W-:Y:S06]  /*1130*/  BRA `(.L_x_21) ;  /* 0x0000000000647947 */ /* 0x000fec0003800000 */
.L_x_20:
[----:B------:R-:W-:-:S14]  /*1140*/  DSETP.NE.AND P0, PT, R10, RZ, PT ;  /* 0x000000ff0a00722a */ /* 0x000fdc0003f05000 */
[----:B------:R-:W-:Y:S05]  /*1150*/  @!P0 BRA `(.L_x_22) ;  /* 0x0000000000588947 */ /* 0x000fea0003800000 */
[----:B------:R-:W-:-:S13]  /*1160*/  ISETP.GE.AND P0, PT, R11, RZ, PT ;  /* 0x000000ff0b00720c */ /* 0x000fda0003f06270 */
[----:B------:R-:W-:Y:S01]  /*1170*/  @!P0 IMAD.MOV.U32 R2, RZ, RZ, 0x0 ;  /* 0x00000000ff028424 */ /* 0x000fe200078e00ff */
[----:B------:R-:W-:Y:S01]  /*1180*/  @!P0 MOV R3, 0xfff80000 ;  /* 0xfff8000000038802 */ /* 0x000fe20000000f00 */
[----:B------:R-:W-:Y:S06]  /*1190*/  @!P0 BRA `(.L_x_21) ;  /* 0x00000000004c8947 */ /* 0x000fec0003800000 */
[----:B------:R-:W-:-:S13]  /*11a0*/  ISETP.GT.AND P0, PT, R11, 0x7fefffff, PT ;  /* 0x7fefffff0b00780c */ /* 0x000fda0003f04270 */
[----:B------:R-:W-:Y:S05]  /*11b0*/  @P0 BRA `(.L_x_22) ;  /* 0x0000000000400947 */ /* 0x000fea0003800000 */
[----:B------:R-:W-:Y:S01]  /*11c0*/  DMUL R10, R10, 8.11296384146066816958e+31 ;  /* 0x469000000a0a7828 */ /* 0x000fe20000000000 */
[----:B------:R-:W-:Y:S02]  /*11d0*/  IMAD.MOV.U32 R2, RZ, RZ, RZ ;  /* 0x000000ffff027224 */ /* 0x000fe400078e00ff */
[----:B------:R-:W-:Y:S02]  /*11e0*/  IMAD.MOV.U32 R12, RZ, RZ, 0x0 ;  /* 0x00000000ff0c7424 */ /* 0x000fe400078e00ff */
[----:B------:R-:W-:Y:S01]  /*11f0*/  IMAD.MOV.U32 R13, RZ, RZ, 0x3fd80000 ;  /* 0x3fd80000ff0d7424 */ /* 0x000fe200078e00ff */
[----:B------:R-:W0:Y:S02]  /*1200*/  MUFU.RSQ64H R3, R11 ;  /* 0x0000000b00037308 */ /* 0x000e240000001c00 */
[----:B0-----:R-:W-:-:S08]  /*1210*/  DMUL R8, R2, R2 ;  /* 0x0000000202087228 */ /* 0x001fd00000000000 */
[----:B------:R-:W-:-:S08]  /*1220*/  DFMA R8, R10, -R8, 1 ;  /* 0x3ff000000a08742b */ /* 0x000fd00000000808 */
[----:B------:R-:W-:Y:S02]  /*1230*/  DFMA R12, R8, R12, 0.5 ;  /* 0x3fe00000080c742b */ /* 0x000fe4000000000c */
[----:B------:R-:W-:-:S08]  /*1240*/  DMUL R8, R2, R8 ;  /* 0x0000000802087228 */ /* 0x000fd00000000000 */
[----:B------:R-:W-:-:S08]  /*1250*/  DFMA R8, R12, R8, R2 ;  /* 0x000000080c08722b */ /* 0x000fd00000000002 */
[----:B------:R-:W-:Y:S02]  /*1260*/  DMUL R2, R10, R8 ;  /* 0x000000080a027228 */ /* 0x000fe40000000000 */
[----:B------:R-:W-:-:S06]  /*1270*/  IADD3 R9, PT, PT, R9, -0x100000, RZ ;  /* 0xfff0000009097810 */ /* 0x000fcc0007ffe0ff */
[----:B------:R-:W-:-:S08]  /*1280*/  DFMA R12, R2, -R2, R10 ;  /* 0x80000002020c722b */ /* 0x000fd0000000000a */
[----:B------:R-:W-:-:S10]  /*1290*/  DFMA R2, R8, R12, R2 ;  /* 0x0000000c0802722b */ /* 0x000fd40000000002 */
[----:B------:R-:W-:Y:S01]  /*12a0*/  VIADD R3, R3, 0xfcb00000 ;  /* 0xfcb0000003037836 */ /* 0x000fe20000000000 */
[----:B------:R-:W-:Y:S06]  /*12b0*/  BRA `(.L_x_21) ;  /* 0x0000000000047947 */ /* 0x000fec0003800000 */
.L_x_22:
[----:B------:R-:W-:-:S11]  /*12c0*/  DADD R2, R10, R10 ;  /* 0x000000000a027229 */ /* 0x000fd6000000000a */
.L_x_21:
[----:B------:R-:W-:Y:S05]  /*12d0*/  BSYNC.RECONVERGENT B1 ;  /* 0x0000000000017941 */ /* 0x000fea0003800200 */
.L_x_19:
[----:B------:R-:W-:Y:S01]  /*12e0*/  IMAD.MOV.U32 R8, RZ, RZ, R2 ;  /* 0x000000ffff087224 */ /* 0x000fe200078e0002 */
[----:B------:R-:W-:Y:S01]  /*12f0*/  MOV R2, R0 ;  /* 0x0000000000027202 */ /* 0x000fe20000000f00 */
[----:B------:R-:W-:Y:S02]  /*1300*/  IMAD.MOV.U32 R9, RZ, RZ, R3 ;  /* 0x000000ffff097224 */ /* 0x000fe400078e0003 */
[----:B------:R-:W-:-:S04]  /*1310*/  IMAD.MOV.U32 R3, RZ, RZ, 0x0 ;  /* 0x00000000ff037424 */ /* 0x000fc800078e00ff */
[----:B------:R-:W-:Y:S05]  /*1320*/  RET.REL.NODEC R2 `(_Z23getSimpleDividersKernelPcxx) ;  /* 0xffffffec02347950 */ /* 0x000fea0003c3ffff */
        .weak           $__internal_2_$__cuda_sm20_rem_s64
        .type           $__internal_2_$__cuda_sm20_rem_s64,@function
        .size           $__internal_2_$__cuda_sm20_rem_s64,(.L_x_27 - $__internal_2_$__cuda_sm20_rem_s64)
$__internal_2_$__cuda_sm20_rem_s64:
[----:B------:R-:W-:Y:S02]  /*1330*/  IADD3 R8, P1, PT, RZ, -R21, RZ ;  /* 0x80000015ff087210 */ /* 0x000fe40007f3e0ff */
[----:B------:R-:W-:-:S03]  /*1340*/  ISETP.GE.AND P0, PT, R14, RZ, PT ;  /* 0x000000ff0e00720c */ /* 0x000fc60003f06270 */
[----:B------:R-:W-:Y:S01]  /*1350*/  IMAD.X R9, RZ, RZ, ~R14, P1 ;  /* 0x000000ffff097224 */ /* 0x000fe200008e0e0e */
[----:B------:R-:W-:-:S04]  /*1360*/  SEL R8, R8, R21, !P0 ;  /* 0x0000001508087207 */ /* 0x000fc80004000000 */
[----:B------:R-:W-:-:S04]  /*1370*/  SEL R9, R9, R14, !P0 ;  /* 0x0000000e09097207 */ /* 0x000fc80004000000 */
[----:B------:R-:W0:Y:S08]  /*1380*/  I2F.U64.RP R20, R8 ;  /* 0x0000000800147312 */ /* 0x000e300000309000 */
[----:B0-----:R-:W0:Y:S02]  /*1390*/  MUFU.RCP R20, R20 ;  /* 0x0000001400147308 */ /* 0x001e240000001000 */
[----:B0-----:R-:W-:-:S06]  /*13a0*/  VIADD R10, R20, 0x1ffffffe ;  /* 0x1ffffffe140a7836 */ /* 0x001fcc0000000000 */
[----:B------:R-:W0:Y:S02]  /*13b0*/  F2I.U64.TRUNC R10, R10 ;  /* 0x0000000a000a7311 */ /* 0x000e24000020d800 */
[----:B0-----:R-:W-:-:S04]  /*13c0*/  IMAD.WIDE.U32 R12, R10, R8, RZ ;  /* 0x000000080a0c7225 */ /* 0x001fc800078e00ff */
[----:B------:R-:W-:Y:S01]  /*13d0*/  IMAD R13, R10, R9, R13 ;  /* 0x000000090a0d7224 */ /* 0x000fe200078e020d */
[----:B------:R-:W-:-:S03]  /*13e0*/  IADD3 R23, P0, PT, RZ, -R12, RZ ;  /* 0x8000000cff177210 */ /* 0x000fc60007f1e0ff */
[----:B------:R-:W-:Y:S02]  /*13f0*/  IMAD R13, R11, R8, R13 ;  /* 0x000000080b0d7224 */ /* 0x000fe400078e020d */
[----:B------:R-:W-:-:S03]  /*1400*/  IMAD.HI.U32 R12, R10, R23, RZ ;  /* 0x000000170a0c7227 */ /* 0x000fc600078e00ff */
[----:B------:R-:W-:Y:S01]  /*1410*/  IADD3.X R25, PT, PT, RZ, ~R13, RZ, P0, !PT ;  /* 0x8000000dff197210 */ /* 0x000fe200007fe4ff */
[----:B------:R-:W-:-:S04]  /*1420*/  IMAD.MOV.U32 R13, RZ, RZ, R10 ;  /* 0x000000ffff0d7224 */ /* 0x000fc800078e000a */
[----:B------:R-:W-:-:S04]  /*1430*/  IMAD.WIDE.U32 R12, P0, R10, R25, R12 ;  /* 0x000000190a0c7225 */ /* 0x000fc8000780000c */
[C---:B------:R-:W-:Y:S02]  /*1440*/  IMAD R27, R11.reuse, R25, RZ ;  /* 0x000000190b1b7224 */ /* 0x040fe400078e02ff */
[----:B------:R-:W-:-:S04]  /*1450*/  IMAD.HI.U32 R12, P1, R11, R23, R12 ;  /* 0x000000170b0c7227 */ /* 0x000fc8000782000c */
[----:B------:R-:W-:Y:S01]  /*1460*/  IMAD.HI.U32 R23, R11, R25, RZ ;  /* 0x000000190b177227 */ /* 0x000fe200078e00ff */
[----:B------:R-:W-:-:S03]  /*1470*/  IADD3 R13, P2, PT, R27, R12, RZ ;  /* 0x0000000c1b0d7210 */ /* 0x000fc60007f5e0ff */
[----:B------:R-:W-:Y:S02]  /*1480*/  IMAD.X R23, R23, 0x1, R11, P0 ;  /* 0x0000000117177824 */ /* 0x000fe400000e060b */
[----:B------:R-:W-:-:S03]  /*1490*/  IMAD.WIDE.U32 R10, R13, R8, RZ ;  /* 0x000000080d0a7225 */ /* 0x000fc600078e00ff */
[----:B------:R-:W-:Y:S01]  /*14a0*/  IADD3.X R23, PT, PT, RZ, RZ, R23, P2, P1 ;  /* 0x000000ffff177210 */ /* 0x000fe200017e2417 */
[----:B------:R-:W-:Y:S01]  /*14b0*/  IMAD R11, R13, R9, R11 ;  /* 0x000000090d0b7224 */ /* 0x000fe200078e020b */
[----:B------:R-:W-:Y:S02]  /*14c0*/  IADD3 R25, P0, PT, RZ, -R10, RZ ;  /* 0x8000000aff197210 */ /* 0x000fe40007f1e0ff */
[----:B------:R-:W-:Y:S01]  /*14d0*/  ISETP.GE.AND P1, PT, R16, RZ, PT ;  /* 0x000000ff1000720c */ /* 0x000fe20003f26270 */
[----:B------:R-:W-:Y:S02]  /*14e0*/  IMAD R11, R23, R8, R11 ;  /* 0x00000008170b7224 */ /* 0x000fe400078e020b */
[----:B------:R-:W-:-:S04]  /*14f0*/  IMAD.HI.U32 R12, R13, R25, RZ ;  /* 0x000000190d0c7227 */ /* 0x000fc800078e00ff */
[----:B------:R-:W-:Y:S01]  /*1500*/  IMAD.X R10, RZ, RZ, ~R11, P0 ;  /* 0x000000ffff0a7224 */ /* 0x000fe200000e0e0b */
[----:B------:R-:W-:-:S03]  /*1510*/  IADD3 R11, P4, PT, RZ, -R18, RZ ;  /* 0x80000012ff0b7210 */ /* 0x000fc60007f9e0ff */
[----:B------:R-:W-:-:S04]  /*1520*/  IMAD.WIDE.U32 R12, P0, R13, R10, R12 ;  /* 0x0000000a0d0c7225 */ /* 0x000fc8000780000c */
[----:B------:R-:W-:Y:S01]  /*1530*/  IMAD.HI.U32 R12, P2, R23, R25, R12 ;  /* 0x00000019170c7227 */ /* 0x000fe2000784000c */
[----:B------:R-:W-:-:S03]  /*1540*/  SEL R13, R11, R18, !P1 ;  /* 0x000000120b0d7207 */ /* 0x000fc60004800000 */
[CC--:B------:R-:W-:Y:S02]  /*1550*/  IMAD R25, R23.reuse, R10.reuse, RZ ;  /* 0x0000000a17197224 */ /* 0x0c0fe400078e02ff */
[----:B------:R-:W-:-:S03]  /*1560*/  IMAD.HI.U32 R10, R23, R10, RZ ;  /* 0x0000000a170a7227 */ /* 0x000fc600078e00ff */
[----:B------:R-:W-:Y:S01]  /*1570*/  IADD3 R12, P3, PT, R25, R12, RZ ;  /* 0x0000000c190c7210 */ /* 0x000fe20007f7e0ff */
[----:B------:R-:W-:Y:S01]  /*1580*/  IMAD.X R11, R10, 0x1, R23, P0 ;  /* 0x000000010a0b7824 */ /* 0x000fe200000e0617 */
[----:B------:R-:W-:-:S03]  /*1590*/  IADD3.X R25, PT, PT, RZ, ~R16, RZ, P4, !PT ;  /* 0x80000010ff197210 */ /* 0x000fc600027fe4ff */
[C---:B------:R-:W-:Y:S01]  /*15a0*/  IMAD.HI.U32 R10, R12.reuse, R13, RZ ;  /* 0x0000000d0c0a7227 */ /* 0x040fe200078e00ff */
[----:B------:R-:W-:Y:S02]  /*15b0*/  SEL R23, R25, R16, !P1 ;  /* 0x0000001019177207 */ /* 0x000fe40004800000 */
[----:B------:R-:W-:Y:S01]  /*15c0*/  IADD3.X R16, PT, PT, RZ, RZ, R11, P3, P2 ;  /* 0x000000ffff107210 */ /* 0x000fe20001fe440b */
[----:B------:R-:W-:Y:S02]  /*15d0*/  IMAD.MOV.U32 R11, RZ, RZ, RZ ;  /* 0x000000ffff0b7224 */ /* 0x000fe400078e00ff */
[----:B------:R-:W-:-:S04]  /*15e0*/  IMAD.WIDE.U32 R10, R12, R23, R10 ;  /* 0x000000170c0a7225 */ /* 0x000fc800078e000a */
[C---:B------:R-:W-:Y:S02]  /*15f0*/  IMAD R25, R16.reuse, R23, RZ ;  /* 0x0000001710197224 */ /* 0x040fe400078e02ff */
[----:B------:R-:W-:-:S04]  /*1600*/  IMAD.HI.U32 R10, P0, R16, R13, R10 ;  /* 0x0000000d100a7227 */ /* 0x000fc8000780000a */
[----:B------:R-:W-:Y:S01]  /*1610*/  IMAD.HI.U32 R12, R16, R23, RZ ;  /* 0x00000017100c7227 */ /* 0x000fe200078e00ff */
[----:B------:R-:W-:-:S03]  /*1620*/  IADD3 R25, P2, PT, R25, R10, RZ ;  /* 0x0000000a19197210 */ /* 0x000fc60007f5e0ff */
[----:B------:R-:W-:Y:S02]  /*1630*/  IMAD.X R12, RZ, RZ, R12, P0 ;  /* 0x000000ffff0c7224 */ /* 0x000fe400000e060c */
[----:B------:R-:W-:-:S03]  /*1640*/  IMAD.WIDE.U32 R10, R25, R8, RZ ;  /* 0x00000008190a7225 */ /* 0x000fc600078e00ff */
[----:B------:R-:W-:Y:S01]  /*1650*/  IADD3.X R27, PT, PT, RZ, R12, RZ, P2, !PT ;  /* 0x0000000cff1b7210 */ /* 0x000fe200017fe4ff */
[----:B------:R-:W-:Y:S01]  /*1660*/  IMAD R25, R25, R9, R11 ;  /* 0x0000000919197224 */ /* 0x000fe200078e020b */
[----:B------:R-:W-:-:S03]  /*1670*/  IADD3 R11, P2, PT, -R10, R13, RZ ;  /* 0x0000000d0a0b7210 */ /* 0x000fc60007f5e1ff */
[-C--:B------:R-:W-:Y:S01]  /*1680*/  IMAD R10, R27, R8.reuse, R25 ;  /* 0x000000081b0a7224 */ /* 0x080fe200078e0219 */
[----:B------:R-:W-:-:S03]  /*1690*/  ISETP.GE.U32.AND P0, PT, R11, R8, PT ;  /* 0x000000080b00720c */ /* 0x000fc60003f06070 */
[----:B------:R-:W-:Y:S01]  /*16a0*/  IMAD.X R25, R23, 0x1, ~R10, P2 ;  /* 0x0000000117197824 */ /* 0x000fe200010e0e0a */
[----:B------:R-:W-:-:S04]  /*16b0*/  IADD3 R13, P2, PT, R11, -R8, RZ ;  /* 0x800000080b0d7210 */ /* 0x000fc80007f5e0ff */
[C---:B------:R-:W-:Y:S01]  /*16c0*/  ISETP.GE.U32.AND.EX P0, PT, R25.reuse, R9, PT, P0 ;  /* 0x000000091900720c */ /* 0x040fe20003f06100 */
[----:B------:R-:W-:-:S03]  /*16d0*/  IMAD.X R23, R25, 0x1, ~R9, P2 ;  /* 0x0000000119177824 */ /* 0x000fc600010e0e09 */
[----:B------:R-:W-:Y:S02]  /*16e0*/  SEL R13, R13, R11, P0 ;  /* 0x0000000b0d0d7207 */ /* 0x000fe40000000000 */
[----:B------:R-:W-:Y:S02]  /*16f0*/  SEL R23, R23, R25, P0 ;  /* 0x0000001917177207 */ /* 0x000fe40000000000 */
[CC--:B------:R-:W-:Y:S02]  /*1700*/  ISETP.GE.U32.AND P0, PT, R13.reuse, R8.reuse, PT ;  /* 0x000000080d00720c */ /* 0x0c0fe40003f06070 */
[----:B------:R-:W-:Y:S02]  /*1710*/  IADD3 R10, P2, PT, R13, -R8, RZ ;  /* 0x800000080d0a7210 */ /* 0x000fe40007f5e0ff */
[----:B------:R-:W-:-:S03]  /*1720*/  ISETP.GE.U32.AND.EX P0, PT, R23, R9, PT, P0 ;  /* 0x000000091700720c */ /* 0x000fc60003f06100 */
[----:B------:R-:W-:Y:S01]  /*1730*/  IMAD.X R11, R23, 0x1, ~R9, P2 ;  /* 0x00000001170b7824 */ /* 0x000fe200010e0e09 */
[----:B------:R-:W-:-:S04]  /*1740*/  SEL R10, R10, R13, P0 ;  /* 0x0000000d0a0a7207 */ /* 0x000fc80000000000 */
[----:B------:R-:W-:Y:S02]  /*1750*/  SEL R11, R11, R23, P0 ;  /* 0x000000170b0b7207 */ /* 0x000fe40000000000 */
[-C--:B------:R-:W-:Y:S02]  /*1760*/  IADD3 R9, P2, PT, RZ, -R10.reuse, RZ ;  /* 0x8000000aff097210 */ /* 0x080fe40007f5e0ff */
[----:B------:R-:W-:Y:S02]  /*1770*/  ISETP.NE.U32.AND P0, PT, R21, RZ, PT ;  /* 0x000000ff1500720c */ /* 0x000fe40003f05070 */
[-C--:B------:R-:W-:Y:S02]  /*1780*/  IADD3.X R8, PT, PT, RZ, ~R11.reuse, RZ, P2, !PT ;  /* 0x8000000bff087210 */ /* 0x080fe400017fe4ff */
[----:B------:R-:W-:Y:S01]  /*1790*/  SEL R10, R9, R10, !P1 ;  /* 0x0000000a090a7207 */ /* 0x000fe20004800000 */
[----:B------:R-:W-:Y:S01]  /*17a0*/  IMAD.MOV.U32 R9, RZ, RZ, 0x0 ;  /* 0x00000000ff097424 */ /* 0x000fe200078e00ff */
[----:B------:R-:W-:Y:S01]  /*17b0*/  SEL R11, R8, R11, !P1 ;  /* 0x0000000b080b7207 */ /* 0x000fe20004800000 */
[----:B------:R-:W-:Y:S01]  /*17c0*/  IMAD.MOV.U32 R8, RZ, RZ, R0 ;  /* 0x000000ffff087224 */ /* 0x000fe200078e0000 */
[----:B------:R-:W-:-:S04]  /*17d0*/  ISETP.NE.AND.EX P0, PT, R14, RZ, PT, P0 ;  /* 0x000000ff0e00720c */ /* 0x000fc80003f05300 */
[----:B------:R-:W-:Y:S02]  /*17e0*/  SEL R10, R10, 0xffffffff, P0 ;  /* 0xffffffff0a0a7807 */ /* 0x000fe40000000000 */
[----:B------:R-:W-:Y:S01]  /*17f0*/  SEL R11, R11, 0xffffffff, P0 ;  /* 0xffffffff0b0b7807 */ /* 0x000fe20000000000 */
[----:B------:R-:W-:Y:S06]  /*1800*/  RET.REL.NODEC R8 `(_Z23getSimpleDividersKernelPcxx) ;  /* 0xffffffe408fc7950 */ /* 0x000fec0003c3ffff */
.L_x_23:
[----:B------:R-:W-:-:S00]  /*1810*/  BRA `(.L_x_23) ;  /* 0xfffffffc00fc7947 */ /* 0x000fc0000383ffff */
[----:B------:R-:W-:-:S00]  /*1820*/  NOP ;  /* 0x0000000000007918 */ /* 0x000fc00000000000 */
        /* <DEDUP_REMOVED lines=13> */
.L_x_27:


//--------------------- .text._Z9addKernelPiPKiS1_ --------------------------
	.section	.text._Z9addKernelPiPKiS1_,"ax",@progbits
	.align	128
        .global         _Z9addKernelPiPKiS1_
        .type           _Z9addKernelPiPKiS1_,@function
        .size           _Z9addKernelPiPKiS1_,(.L_x_29 - _Z9addKernelPiPKiS1_)
        .other          _Z9addKernelPiPKiS1_,@"STO_CUDA_ENTRY STV_DEFAULT"
_Z9addKernelPiPKiS1_:
.text._Z9addKernelPiPKiS1_:
[----:B------:R-:W-:Y:S01]  /*0000*/  LDC R1, c[0x0][0x37c] ;  /* 0x0000df00ff017b82 */ /* 0x000fe20000000800 */
[----:B------:R-:W0:Y:S07]  /*0010*/  S2R R9, SR_TID.X ;  /* 0x0000000000097919 */ /* 0x000e2e0000002100 */
[----:B------:R-:W0:Y:S01]  /*0020*/  LDC.64 R2, c[0x0][0x388] ;  /* 0x0000e200ff027b82 */ /* 0x000e220000000a00 */
[----:B------:R-:W1:Y:S07]  /*0030*/  LDCU.64 UR4, c[0x0][0x358] ;  /* 0x00006b00ff0477ac */ /* 0x000e6e0008000a00 */
[----:B------:R-:W2:Y:S08]  /*0040*/  LDC.64 R4, c[0x0][0x390] ;  /* 0x0000e400ff047b82 */ /* 0x000eb00000000a00 */
[----:B------:R-:W3:Y:S01]  /*0050*/  LDC.64 R6, c[0x0][0x380] ;  /* 0x0000e000ff067b82 */ /* 0x000ee20000000a00 */
[----:B0-----:R-:W-:-:S04]  /*0060*/  IMAD.WIDE.U32 R2, R9, 0x4, R2 ;  /* 0x0000000409027825 */ /* 0x001fc800078e0002 */
[C---:B--2---:R-:W-:Y:S02]  /*0070*/  IMAD.WIDE.U32 R4, R9.reuse, 0x4, R4 ;  /* 0x0000000409047825 */ /* 0x044fe400078e0004 */
[----:B-1----:R-:W2:Y:S04]  /*0080*/  LDG.E R2, desc[UR4][R2.64] ;  /* 0x0000000402027981 */ /* 0x002ea8000c1e1900 */
[----:B------:R-:W2:Y:S01]  /*0090*/  LDG.E R5, desc[UR4][R4.64] ;  /* 0x0000000404057981 */ /* 0x000ea2000c1e1900 */
[----:B---3--:R-:W-:Y:S01]  /*00a0*/  IMAD.WIDE.U32 R6, R9, 0x4, R6 ;  /* 0x0000000409067825 */ /* 0x008fe200078e0006 */
[----:B--2---:R-:W-:-:S05]  /*00b0*/  IADD3 R9, PT, PT, R2, R5, RZ ;  /* 0x0000000502097210 */ /* 0x004fca0007ffe0ff */
[----:B------:R-:W-:Y:S01]  /*00c0*/  STG.E desc[UR4][R6.64], R9 ;  /* 0x0000000906007986 */ /* 0x000fe2000c101904 */
[----:B------:R-:W-:Y:S05]  /*00d0*/  EXIT ;  /* 0x000000000000794d */ /* 0x000fea0003800000 */
.L_x_24:
        /* <DEDUP_REMOVED lines=10> */
.L_x_29:


//--------------------- .nv.shared.reserved.0     --------------------------
	.section	.nv.shared.reserved.0,"aw",@nobits
	.weak		__nv_reservedSMEM_offset_0_alias
	.size		__nv_reservedSMEM_offset_0_alias, 0, 64
	.other		__nv_reservedSMEM_offset_0_alias,@"STO_CUDA_RESERVED_SHARED STV_DEFAULT"
__nv_reservedSMEM_offset_0_alias:
	.zero		0
	.zero		64


//--------------------- .nv.constant0._Z23getSimpleDividersKernelPcxx --------------------------
	.section	.nv.constant0._Z23getSimpleDividersKernelPcxx,"a",@progbits
	.sectionflags	@""
	.align	4
.nv.constant0._Z23getSimpleDividersKernelPcxx:
	.zero		920


//--------------------- .nv.constant0._Z9addKernelPiPKiS1_ --------------------------
	.section	.nv.constant0._Z9addKernelPiPKiS1_,"a",@progbits
	.sectionflags	@""
	.align	4
.nv.constant0._Z9addKernelPiPKiS1_:
	.zero		920


//--------------------- SYMBOLS --------------------------

	.type		.nv.reservedSmem.offset0,@object
	.size		.nv.reservedSmem.offset0,0x4
